// auto-generated by cutlass_sweep.gemm — config: {"arch": "sm_100", "cluster_m": 2, "cluster_n": 1, "dtype": "e5m2", "stages": 0, "tile_k": 64, "tile_m": 64, "tile_n": 128}
#include "cutlass/cutlass.h"
#include "cutlass/gemm/collective/collective_builder.hpp"
#include "cutlass/gemm/device/gemm_universal_adapter.h"
#include "cutlass/gemm/kernel/gemm_universal.hpp"
#include "cutlass/epilogue/collective/collective_builder.hpp"

using ElemA = cutlass::float_e5m2_t;
using ElemB = cutlass::float_e5m2_t;
using ElemCD = cutlass::float_e5m2_t;
using Acc  = float;
using TileShape    = cute::Shape<cute::_64, cute::_128, cute::_64>;
using ClusterShape = cute::Shape<cute::_2, cute::_1, cute::_1>;

using CollectiveEpilogue = typename cutlass::epilogue::collective::CollectiveBuilder<
    cutlass::arch::Sm100, cutlass::arch::OpClassTensorOp,
    TileShape, ClusterShape,
    cutlass::epilogue::collective::EpilogueTileAuto,
    Acc, Acc,
    ElemCD, cutlass::layout::RowMajor, 128 / cutlass::sizeof_bits<ElemCD>::value,
    ElemCD, cutlass::layout::RowMajor, 128 / cutlass::sizeof_bits<ElemCD>::value,
    cutlass::epilogue::collective::EpilogueScheduleAuto
  >::CollectiveOp;

using CollectiveMainloop = typename cutlass::gemm::collective::CollectiveBuilder<
    cutlass::arch::Sm100, cutlass::arch::OpClassTensorOp,
    ElemA, cutlass::layout::RowMajor, 128 / cutlass::sizeof_bits<ElemA>::value,
    ElemB, cutlass::layout::ColumnMajor, 128 / cutlass::sizeof_bits<ElemB>::value,
    Acc,
    TileShape, ClusterShape,
    cutlass::gemm::collective::StageCountAutoCarveout<static_cast<int>(sizeof(typename CollectiveEpilogue::SharedStorage))>,
    cutlass::gemm::collective::KernelScheduleAuto
  >::CollectiveOp;

using GemmKernel = cutlass::gemm::kernel::GemmUniversal<
    cute::Shape<int,int,int,int>,
    CollectiveMainloop,
    CollectiveEpilogue
>;
using Gemm = cutlass::gemm::device::GemmUniversalAdapter<GemmKernel>;

// Force the device kernel symbol into the cubin without needing a host main.
auto* _anchor = &cutlass::device_kernel<GemmKernel>;


// ===== COMPILED SASS (sm_100a) =====

	.target	sm_100a

	.elftype	@"ET_EXEC"


//--------------------- .note.nv.tkinfo           --------------------------
	.section	.note.nv.tkinfo,"",@"SHT_NOTE"
	.sectionflags	@"SHF_NOTE_NV_TKINFO"
	.tkinfo
        /*0018*/ 	.word	0x00000002
        /*0030*/ 	.string	""
        /*0030*/ 	.string	"ptxas"
        /*0030*/ 	.string	"Cuda compilation tools, release 13.0, V13.0.88"
        /*0030*/ 	.string	"Build cuda_13.0.r13.0/compiler.36424714_0"
        /*0030*/ 	.string	"-arch sm_100a -m 64 "



//--------------------- .note.nv.cuinfo           --------------------------
	.section	.note.nv.cuinfo,"",@"SHT_NOTE"
	.sectionflags	@"SHF_NOTE_NV_CUINFO"
        /*0018*/ 	.short	0x0002
        /*001a*/ 	.short	0x0064
        /*001c*/ 	.short	0x0082
	.zero		2


//--------------------- .nv.info                  --------------------------
	.section	.nv.info,"",@"SHT_CUDA_INFO"
	.align	4


	//----- nvinfo : EIATTR_REGCOUNT
	.align		4
        /*0000*/ 	.byte	0x04, 0x2f
        /*0002*/ 	.short	(.L_19 - .L_18)
	.align		4
.L_18:
        /*0004*/ 	.word	index@(_ZN7cutlass13device_kernelINS_4gemm6kernel13GemmUniversalIN4cute5tupleIJiiiiEEENS1_10collective13CollectiveMmaINS1_35MainloopSm100TmaUmmaWarpSpecializedILi17ELi2ELi4ENS5_IJNS4_1CILi2EEENSA_ILi1EEESC_EEEEENS5_IJNSA_ILi64EEENSA_ILi128EEESF_EEENS_12float_e5m2_tENS5_IJlSC_lEEESI_SJ_NS4_8TiledMMAINS4_8MMA_AtomIJNS4_10MMA_TraitsINS4_19SM100_MMA_F8F6F4_SSEJSI_SI_fSF_SG_NS4_17integral_constantINS4_4UMMA5MajorELSQ_0EEESR_NSO_INSP_7ScaleInELSS_0EEEST_EEEEEENS4_6LayoutINS5_IJSC_SC_SC_EEENS5_IJNSA_ILi0EEESY_SY_EEEEENS5_IJNS4_10UnderscoreES11_S11_EEEEENS4_13SM90_TMA_LOADENS4_14ComposedLayoutINS4_7SwizzleILi2ELi4ELi3EEENS4_18smem_ptr_flag_bitsILi8EEENSW_INS5_IJNSA_ILi8EEESF_EEENS5_IJSF_SC_EEEEEEEvNS4_8identityENS4_23SM90_TMA_LOAD_MULTICASTES1E_vS1F_EENS_8epilogue10collective18CollectiveEpilogueINS1I_23Sm100TmaWarpSpecializedILi2ELi2ELi32ELb0ELb0EEEJSH_NS5_IJNSW_ISF_SC_EES1N_EEESI_SJ_SI_SJ_NS1I_6fusion15FusionCallbacksIS1M_NS1P_17LinearCombinationISI_fSI_fLNS_15FloatRoundStyleE2EEESH_S1O_JEEENS4_5SM1004TMEM4LOAD26SM100_TMEM_LOAD_16dp32b32xES14_S1E_NS4_39AutoVectorizingCopyWithAssumedAlignmentILi128EEENS4_14SM90_TMA_STOREES1E_S20_S20_EEEvvEEEEvNT_6ParamsE)
        /*0008*/ 	.word	0x00000072


	//----- nvinfo : EIATTR_FRAME_SIZE
	.align		4
.L_19:
        /*000c*/ 	.byte	0x04, 0x11
        /*000e*/ 	.short	(.L_21 - .L_20)
	.align		4
.L_20:
        /*0010*/ 	.word	index@($__internal_2_$__cuda_sm10x_tcgen05_guardrail_trap_unallocated_columns_being_dealloced)
        /*0014*/ 	.word	0x00000000


	//----- nvinfo : EIATTR_FRAME_SIZE
	.align		4
.L_21:
        /*0018*/ 	.byte	0x04, 0x11
        /*001a*/ 	.short	(.L_23 - .L_22)
	.align		4
.L_22:
        /*001c*/ 	.word	index@($__internal_1_$__cuda_sm10x_tcgen05_guardrail_trap_phase_invalid_during_alloc)
        /*0020*/ 	.word	0x00000000


	//----- nvinfo : EIATTR_FRAME_SIZE
	.align		4
.L_23:
        /*0024*/ 	.byte	0x04, 0x11
        /*0026*/ 	.short	(.L_25 - .L_24)
	.align		4
.L_24:
        /*0028*/ 	.word	index@($__internal_0_$__cuda_sm10x_tcgen05_guardrail_trap_col_being_dealloced_not_returned_by_alloc)
        /*002c*/ 	.word	0x00000000


	//----- nvinfo : EIATTR_FRAME_SIZE
	.align		4
.L_25:
        /*0030*/ 	.byte	0x04, 0x11
        /*0032*/ 	.short	(.L_27 - .L_26)
	.align		4
.L_26:
        /*0034*/ 	.word	index@(_ZN7cutlass13device_kernelINS_4gemm6kernel13GemmUniversalIN4cute5tupleIJiiiiEEENS1_10collective13CollectiveMmaINS1_35MainloopSm100TmaUmmaWarpSpecializedILi17ELi2ELi4ENS5_IJNS4_1CILi2EEENSA_ILi1EEESC_EEEEENS5_IJNSA_ILi64EEENSA_ILi128EEESF_EEENS_12float_e5m2_tENS5_IJlSC_lEEESI_SJ_NS4_8TiledMMAINS4_8MMA_AtomIJNS4_10MMA_TraitsINS4_19SM100_MMA_F8F6F4_SSEJSI_SI_fSF_SG_NS4_17integral_constantINS4_4UMMA5MajorELSQ_0EEESR_NSO_INSP_7ScaleInELSS_0EEEST_EEEEEENS4_6LayoutINS5_IJSC_SC_SC_EEENS5_IJNSA_ILi0EEESY_SY_EEEEENS5_IJNS4_10UnderscoreES11_S11_EEEEENS4_13SM90_TMA_LOADENS4_14ComposedLayoutINS4_7SwizzleILi2ELi4ELi3EEENS4_18smem_ptr_flag_bitsILi8EEENSW_INS5_IJNSA_ILi8EEESF_EEENS5_IJSF_SC_EEEEEEEvNS4_8identityENS4_23SM90_TMA_LOAD_MULTICASTES1E_vS1F_EENS_8epilogue10collective18CollectiveEpilogueINS1I_23Sm100TmaWarpSpecializedILi2ELi2ELi32ELb0ELb0EEEJSH_NS5_IJNSW_ISF_SC_EES1N_EEESI_SJ_SI_SJ_NS1I_6fusion15FusionCallbacksIS1M_NS1P_17LinearCombinationISI_fSI_fLNS_15FloatRoundStyleE2EEESH_S1O_JEEENS4_5SM1004TMEM4LOAD26SM100_TMEM_LOAD_16dp32b32xES14_S1E_NS4_39AutoVectorizingCopyWithAssumedAlignmentILi128EEENS4_14SM90_TMA_STOREES1E_S20_S20_EEEvvEEEEvNT_6ParamsE)
        /*0038*/ 	.word	0x00000000


	//----- nvinfo : EIATTR_MIN_STACK_SIZE
	.align		4
.L_27:
        /*003c*/ 	.byte	0x04, 0x12
        /*003e*/ 	.short	(.L_29 - .L_28)
	.align		4
.L_28:
        /*0040*/ 	.word	index@(_ZN7cutlass13device_kernelINS_4gemm6kernel13GemmUniversalIN4cute5tupleIJiiiiEEENS1_10collective13CollectiveMmaINS1_35MainloopSm100TmaUmmaWarpSpecializedILi17ELi2ELi4ENS5_IJNS4_1CILi2EEENSA_ILi1EEESC_EEEEENS5_IJNSA_ILi64EEENSA_ILi128EEESF_EEENS_12float_e5m2_tENS5_IJlSC_lEEESI_SJ_NS4_8TiledMMAINS4_8MMA_AtomIJNS4_10MMA_TraitsINS4_19SM100_MMA_F8F6F4_SSEJSI_SI_fSF_SG_NS4_17integral_constantINS4_4UMMA5MajorELSQ_0EEESR_NSO_INSP_7ScaleInELSS_0EEEST_EEEEEENS4_6LayoutINS5_IJSC_SC_SC_EEENS5_IJNSA_ILi0EEESY_SY_EEEEENS5_IJNS4_10UnderscoreES11_S11_EEEEENS4_13SM90_TMA_LOADENS4_14ComposedLayoutINS4_7SwizzleILi2ELi4ELi3EEENS4_18smem_ptr_flag_bitsILi8EEENSW_INS5_IJNSA_ILi8EEESF_EEENS5_IJSF_SC_EEEEEEEvNS4_8identityENS4_23SM90_TMA_LOAD_MULTICASTES1E_vS1F_EENS_8epilogue10collective18CollectiveEpilogueINS1I_23Sm100TmaWarpSpecializedILi2ELi2ELi32ELb0ELb0EEEJSH_NS5_IJNSW_ISF_SC_EES1N_EEESI_SJ_SI_SJ_NS1I_6fusion15FusionCallbacksIS1M_NS1P_17LinearCombinationISI_fSI_fLNS_15FloatRoundStyleE2EEESH_S1O_JEEENS4_5SM1004TMEM4LOAD26SM100_TMEM_LOAD_16dp32b32xES14_S1E_NS4_39AutoVectorizingCopyWithAssumedAlignmentILi128EEENS4_14SM90_TMA_STOREES1E_S20_S20_EEEvvEEEEvNT_6ParamsE)
        /*0044*/ 	.word	0x00000000
.L_29:


//--------------------- .nv.compat                --------------------------
	.section	.nv.compat,"",@"SHT_CUDA_COMPAT_INFO"
	.align	4
        /*0000*/ 	.byte	0x02, 0x09, 0x01, 0x00, 0x02, 0x02, 0x02, 0x00, 0x02, 0x05, 0x05, 0x00, 0x03, 0x07, 0x01, 0x01
        /*0010*/ 	.byte	0x02, 0x03, 0x01, 0x00, 0x02, 0x06, 0x01, 0x00, 0x04, 0x0b, 0x08, 0x00, 0x09, 0x00, 0x00, 0x00
        /*0020*/ 	.byte	0x00, 0x00, 0x00, 0x00


//--------------------- .nv.info._ZN7cutlass13device_kernelINS_4gemm6kernel13GemmUniversalIN4cute5tupleIJiiiiEEENS1_10collective13CollectiveMmaINS1_35MainloopSm100TmaUmmaWarpSpecializedILi17ELi2ELi4ENS5_IJNS4_1CILi2EEENSA_ILi1EEESC_EEEEENS5_IJNSA_ILi64EEENSA_ILi128EEESF_EEENS_12float_e5m2_tENS5_IJlSC_lEEESI_SJ_NS4_8TiledMMAINS4_8MMA_AtomIJNS4_10MMA_TraitsINS4_19SM100_MMA_F8F6F4_SSEJSI_SI_fSF_SG_NS4_17integral_constantINS4_4UMMA5MajorELSQ_0EEESR_NSO_INSP_7ScaleInELSS_0EEEST_EEEEEENS4_6LayoutINS5_IJSC_SC_SC_EEENS5_IJNSA_ILi0EEESY_SY_EEEEENS5_IJNS4_10UnderscoreES11_S11_EEEEENS4_13SM90_TMA_LOADENS4_14ComposedLayoutINS4_7SwizzleILi2ELi4ELi3EEENS4_18smem_ptr_flag_bitsILi8EEENSW_INS5_IJNSA_ILi8EEESF_EEENS5_IJSF_SC_EEEEEEEvNS4_8identityENS4_23SM90_TMA_LOAD_MULTICASTES1E_vS1F_EENS_8epilogue10collective18CollectiveEpilogueINS1I_23Sm100TmaWarpSpecializedILi2ELi2ELi32ELb0ELb0EEEJSH_NS5_IJNSW_ISF_SC_EES1N_EEESI_SJ_SI_SJ_NS1I_6fusion15FusionCallbacksIS1M_NS1P_17LinearCombinationISI_fSI_fLNS_15FloatRoundStyleE2EEESH_S1O_JEEENS4_5SM1004TMEM4LOAD26SM100_TMEM_LOAD_16dp32b32xES14_S1E_NS4_39AutoVectorizingCopyWithAssumedAlignmentILi128EEENS4_14SM90_TMA_STOREES1E_S20_S20_EEEvvEEEEvNT_6ParamsE --------------------------
	.section	.nv.info._ZN7cutlass13device_kernelINS_4gemm6kernel13GemmUniversalIN4cute5tupleIJiiiiEEENS1_10collective13CollectiveMmaINS1_35MainloopSm100TmaUmmaWarpSpecializedILi17ELi2ELi4ENS5_IJNS4_1CILi2EEENSA_ILi1EEESC_EEEEENS5_IJNSA_ILi64EEENSA_ILi128EEESF_EEENS_12float_e5m2_tENS5_IJlSC_lEEESI_SJ_NS4_8TiledMMAINS4_8MMA_AtomIJNS4_10MMA_TraitsINS4_19SM100_MMA_F8F6F4_SSEJSI_SI_fSF_SG_NS4_17integral_constantINS4_4UMMA5MajorELSQ_0EEESR_NSO_INSP_7ScaleInELSS_0EEEST_EEEEEENS4_6LayoutINS5_IJSC_SC_SC_EEENS5_IJNSA_ILi0EEESY_SY_EEEEENS5_IJNS4_10UnderscoreES11_S11_EEEEENS4_13SM90_TMA_LOADENS4_14ComposedLayoutINS4_7SwizzleILi2ELi4ELi3EEENS4_18smem_ptr_flag_bitsILi8EEENSW_INS5_IJNSA_ILi8EEESF_EEENS5_IJSF_SC_EEEEEEEvNS4_8identityENS4_23SM90_TMA_LOAD_MULTICASTES1E_vS1F_EENS_8epilogue10collective18CollectiveEpilogueINS1I_23Sm100TmaWarpSpecializedILi2ELi2ELi32ELb0ELb0EEEJSH_NS5_IJNSW_ISF_SC_EES1N_EEESI_SJ_SI_SJ_NS1I_6fusion15FusionCallbacksIS1M_NS1P_17LinearCombinationISI_fSI_fLNS_15FloatRoundStyleE2EEESH_S1O_JEEENS4_5SM1004TMEM4LOAD26SM100_TMEM_LOAD_16dp32b32xES14_S1E_NS4_39AutoVectorizingCopyWithAssumedAlignmentILi128EEENS4_14SM90_TMA_STOREES1E_S20_S20_EEEvvEEEEvNT_6ParamsE,"",@"SHT_CUDA_INFO"
	.sectionflags	@""
	.align	4


	//----- nvinfo : EIATTR_CUDA_API_VERSION
	.align		4
        /*0000*/ 	.byte	0x04, 0x37
        /*0002*/ 	.short	(.L_31 - .L_30)
.L_30:
        /*0004*/ 	.word	0x00000082


	//----- nvinfo : EIATTR_KPARAM_INFO
	.align		4
.L_31:
        /*0008*/ 	.byte	0x04, 0x17
        /*000a*/ 	.short	(.L_33 - .L_32)
.L_32:
        /*000c*/ 	.word	0x00000000
        /*0010*/ 	.short	0x0000
        /*0012*/ 	.short	0x0000
        /*0014*/ 	.byte	0x00, 0xf0, 0x01, 0x20


	//----- nvinfo : EIATTR_AT_ENTRY_FRAGMENTS
	.align		4
.L_33:
        /*0018*/ 	.byte	0x04, 0x4f
        /*001a*/ 	.short	(.L_35 - .L_34)


	//   ....[0]....
.L_34:
        /*001c*/ 	.word	0x00000006


	//----- nvinfo : EIATTR_RESERVED_SMEM_USED
	.align		4
.L_35:
        /*0020*/ 	.byte	0x01, 0x41
	.zero		2


	//----- nvinfo : EIATTR_SPARSE_MMA_MASK
	.align		4
        /*0024*/ 	.byte	0x03, 0x50
        /*0026*/ 	.short	0x0000


	//----- nvinfo : EIATTR_TCGEN05_1CTA_USED
	.align		4
        /*0028*/ 	.byte	0x01, 0x51
	.zero		2


	//----- nvinfo : EIATTR_MAXREG_COUNT
	.align		4
        /*002c*/ 	.byte	0x03, 0x1b
        /*002e*/ 	.short	0x00ff


	//----- nvinfo : EIATTR_NUM_BARRIERS
	.align		4
        /*0030*/ 	.byte	0x02, 0x4c
        /*0032*/ 	.byte	0x07
	.zero		1


	//----- nvinfo : EIATTR_EXTERNS
	.align		4
        /*0034*/ 	.byte	0x04, 0x0f
        /*0036*/ 	.short	(.L_37 - .L_36)


	//   ....[0]....
	.align		4
.L_36:
        /*0038*/ 	.word	index@(__assertfail)


	//----- nvinfo : EIATTR_MERCURY_ISA_VERSION
	.align		4
.L_37:
        /*003c*/ 	.byte	0x03, 0x5f
        /*003e*/ 	.short	0x0101


	//----- nvinfo : EIATTR_INT_WARP_WIDE_INSTR_OFFSETS
	.align		4
        /*0040*/ 	.byte	0x04, 0x31
        /*0042*/ 	.short	(.L_39 - .L_38)


	//   ....[0]....
.L_38:
        /*0044*/ 	.word	0x00004490


	//   ....[1]....
        /*0048*/ 	.word	0x000044b0


	//   ....[2]....
        /*004c*/ 	.word	0x000044e0


	//   ....[3]....
        /*0050*/ 	.word	0x000050b0


	//   ....[4]....
        /*0054*/ 	.word	0x00005120


	//   ....[5]....
        /*0058*/ 	.word	0x00005210


	//   ....[6]....
        /*005c*/ 	.word	0x000052c0


	//----- nvinfo : EIATTR_COOP_GROUP_MASK_REGIDS
	.align		4
.L_39:
        /*0060*/ 	.byte	0x04, 0x29
        /*0062*/ 	.short	(.L_41 - .L_40)


	//   ....[0]....
.L_40:
        /*0064*/ 	.word	0xffffffff


	//   ....[1]....
        /*0068*/ 	.word	0xffffffff


	//   ....[2]....
        /*006c*/ 	.word	0xffffffff


	//   ....[3]....
        /*0070*/ 	.word	0xffffffff


	//   ....[4]....
        /*0074*/ 	.word	0xffffffff


	//   ....[5]....
        /*0078*/ 	.word	0xffffffff


	//   ....[6]....
        /*007c*/ 	.word	0xffffffff


	//   ....[7]....
        /*0080*/ 	.word	0xffffffff


	//   ....[8]....
        /*0084*/ 	.word	0xffffffff


	//   ....[9]....
        /*0088*/ 	.word	0xffffffff


	//   ....[10]....
        /*008c*/ 	.word	0xffffffff


	//   ....[11]....
        /*0090*/ 	.word	0xffffffff


	//   ....[12]....
        /*0094*/ 	.word	0xffffffff


	//   ....[13]....
        /*0098*/ 	.word	0xffffffff


	//----- nvinfo : EIATTR_COOP_GROUP_INSTR_OFFSETS
	.align		4
.L_41:
        /*009c*/ 	.byte	0x04, 0x28
        /*009e*/ 	.short	(.L_43 - .L_42)


	//   ....[0]....
.L_42:
        /*00a0*/ 	.word	0x00000080


	//   ....[1]....
        /*00a4*/ 	.word	0x000004f0


	//   ....[2]....
        /*00a8*/ 	.word	0x00000850


	//   ....[3]....
        /*00ac*/ 	.word	0x000009b0


	//   ....[4]....
        /*00b0*/ 	.word	0x00000ab0


	//   ....[5]....
        /*00b4*/ 	.word	0x00000c20


	//   ....[6]....
        /*00b8*/ 	.word	0x00000dc0


	//   ....[7]....
        /*00bc*/ 	.word	0x00000f80


	//   ....[8]....
        /*00c0*/ 	.word	0x00002140


	//   ....[9]....
        /*00c4*/ 	.word	0x00003760


	//   ....[10]....
        /*00c8*/ 	.word	0x00003970


	//   ....[11]....
        /*00cc*/ 	.word	0x000039a0


	//   ....[12]....
        /*00d0*/ 	.word	0x00004370


	//   ....[13]....
        /*00d4*/ 	.word	0x000045a0


	//----- nvinfo : EIATTR_VRC_CTA_INIT_COUNT
	.align		4
.L_43:
        /*00d8*/ 	.byte	0x02, 0x4a
        /*00da*/ 	.byte	0x80
	.zero		1


	//----- nvinfo : EIATTR_SYSCALL_OFFSETS
	.align		4
        /*00dc*/ 	.byte	0x04, 0x46
        /*00de*/ 	.short	(.L_45 - .L_44)


	//   ....[0]....
.L_44:
        /*00e0*/ 	.word	0x00005ed0


	//   ....[1]....
        /*00e4*/ 	.word	0x00006010


	//   ....[2]....
        /*00e8*/ 	.word	0x00006840


	//   ....[3]....
        /*00ec*/ 	.word	0x000075d0


	//----- nvinfo : EIATTR_MBARRIER_INSTR_OFFSETS
	.align		4
.L_45:
        /*00f0*/ 	.byte	0x04, 0x39
        /*00f2*/ 	.short	(.L_47 - .L_46)


	//   ....[0]....
.L_46:
        /*00f4*/ 	.word	0x00000610
        /*00f8*/ 	.word	0x000000ff
        /*00fc*/ 	.word	0x00000000
        /*0100*/ 	.short	0x0100
        /*0102*/ 	.byte	0x04
	.zero		1


	//   ....[1]....
        /*0104*/ 	.word	0x00000620
        /*0108*/ 	.word	0x000000ff
        /*010c*/ 	.word	0x00000088
        /*0110*/ 	.short	0x0100
        /*0112*/ 	.byte	0x04
	.zero		1


	//   ....[2]....
        /*0114*/ 	.word	0x00000630
        /*0118*/ 	.word	0x000000ff
        /*011c*/ 	.word	0x00000008
        /*0120*/ 	.short	0x0100
        /*0122*/ 	.byte	0x04
	.zero		1


	//   ....[3]....
        /*0124*/ 	.word	0x00000640
        /*0128*/ 	.word	0x000000ff
        /*012c*/ 	.word	0x00000090
        /*0130*/ 	.short	0x0100
        /*0132*/ 	.byte	0x04
	.zero		1


	//   ....[4]....
        /*0134*/ 	.word	0x00000650
        /*0138*/ 	.word	0x000000ff
        /*013c*/ 	.word	0x00000010
        /*0140*/ 	.short	0x0100
        /*0142*/ 	.byte	0x04
	.zero		1


	//   ....[5]....
        /*0144*/ 	.word	0x00000660
        /*0148*/ 	.word	0x000000ff
        /*014c*/ 	.word	0x00000098
        /*0150*/ 	.short	0x0100
        /*0152*/ 	.byte	0x04
	.zero		1


	//   ....[6]....
        /*0154*/ 	.word	0x00000670
        /*0158*/ 	.word	0x000000ff
        /*015c*/ 	.word	0x00000018
        /*0160*/ 	.short	0x0100
        /*0162*/ 	.byte	0x04
	.zero		1


	//   ....[7]....
        /*0164*/ 	.word	0x00000680
        /*0168*/ 	.word	0x000000ff
        /*016c*/ 	.word	0x000000a0
        /*0170*/ 	.short	0x0100
        /*0172*/ 	.byte	0x04
	.zero		1


	//   ....[8]....
        /*0174*/ 	.word	0x00000690
        /*0178*/ 	.word	0x000000ff
        /*017c*/ 	.word	0x00000020
        /*0180*/ 	.short	0x0100
        /*0182*/ 	.byte	0x04
	.zero		1


	//   ....[9]....
        /*0184*/ 	.word	0x000006a0
        /*0188*/ 	.word	0x000000ff
        /*018c*/ 	.word	0x000000a8
        /*0190*/ 	.short	0x0100
        /*0192*/ 	.byte	0x04
	.zero		1


	//   ....[10]....
        /*0194*/ 	.word	0x000006b0
        /*0198*/ 	.word	0x000000ff
        /*019c*/ 	.word	0x00000028
        /*01a0*/ 	.short	0x0100
        /*01a2*/ 	.byte	0x04
	.zero		1


	//   ....[11]....
        /*01a4*/ 	.word	0x000006c0
        /*01a8*/ 	.word	0x000000ff
        /*01ac*/ 	.word	0x000000b0
        /*01b0*/ 	.short	0x0100
        /*01b2*/ 	.byte	0x04
	.zero		1


	//   ....[12]....
        /*01b4*/ 	.word	0x000006d0
        /*01b8*/ 	.word	0x000000ff
        /*01bc*/ 	.word	0x00000030
        /*01c0*/ 	.short	0x0100
        /*01c2*/ 	.byte	0x04
	.zero		1


	//   ....[13]....
        /*01c4*/ 	.word	0x000006e0
        /*01c8*/ 	.word	0x000000ff
        /*01cc*/ 	.word	0x000000b8
        /*01d0*/ 	.short	0x0100
        /*01d2*/ 	.byte	0x04
	.zero		1


	//   ....[14]....
        /*01d4*/ 	.word	0x000006f0
        /*01d8*/ 	.word	0x000000ff
        /*01dc*/ 	.word	0x00000038
        /*01e0*/ 	.short	0x0100
        /*01e2*/ 	.byte	0x04
	.zero		1


	//   ....[15]....
        /*01e4*/ 	.word	0x00000700
        /*01e8*/ 	.word	0x000000ff
        /*01ec*/ 	.word	0x000000c0
        /*01f0*/ 	.short	0x0100
        /*01f2*/ 	.byte	0x04
	.zero		1


	//   ....[16]....
        /*01f4*/ 	.word	0x00000710
        /*01f8*/ 	.word	0x000000ff
        /*01fc*/ 	.word	0x00000040
        /*0200*/ 	.short	0x0100
        /*0202*/ 	.byte	0x04
	.zero		1


	//   ....[17]....
        /*0204*/ 	.word	0x00000720
        /*0208*/ 	.word	0x000000ff
        /*020c*/ 	.word	0x000000c8
        /*0210*/ 	.short	0x0100
        /*0212*/ 	.byte	0x04
	.zero		1


	//   ....[18]....
        /*0214*/ 	.word	0x00000730
        /*0218*/ 	.word	0x000000ff
        /*021c*/ 	.word	0x00000048
        /*0220*/ 	.short	0x0100
        /*0222*/ 	.byte	0x04
	.zero		1


	//   ....[19]....
        /*0224*/ 	.word	0x00000740
        /*0228*/ 	.word	0x000000ff
        /*022c*/ 	.word	0x000000d0
        /*0230*/ 	.short	0x0100
        /*0232*/ 	.byte	0x04
	.zero		1


	//   ....[20]....
        /*0234*/ 	.word	0x00000750
        /*0238*/ 	.word	0x000000ff
        /*023c*/ 	.word	0x00000050
        /*0240*/ 	.short	0x0100
        /*0242*/ 	.byte	0x04
	.zero		1


	//   ....[21]....
        /*0244*/ 	.word	0x00000760
        /*0248*/ 	.word	0x000000ff
        /*024c*/ 	.word	0x000000d8
        /*0250*/ 	.short	0x0100
        /*0252*/ 	.byte	0x04
	.zero		1


	//   ....[22]....
        /*0254*/ 	.word	0x00000770
        /*0258*/ 	.word	0x000000ff
        /*025c*/ 	.word	0x00000058
        /*0260*/ 	.short	0x0100
        /*0262*/ 	.byte	0x04
	.zero		1


	//   ....[23]....
        /*0264*/ 	.word	0x00000780
        /*0268*/ 	.word	0x000000ff
        /*026c*/ 	.word	0x000000e0
        /*0270*/ 	.short	0x0100
        /*0272*/ 	.byte	0x04
	.zero		1


	//   ....[24]....
        /*0274*/ 	.word	0x00000790
        /*0278*/ 	.word	0x000000ff
        /*027c*/ 	.word	0x00000060
        /*0280*/ 	.short	0x0100
        /*0282*/ 	.byte	0x04
	.zero		1


	//   ....[25]....
        /*0284*/ 	.word	0x000007a0
        /*0288*/ 	.word	0x000000ff
        /*028c*/ 	.word	0x000000e8
        /*0290*/ 	.short	0x0100
        /*0292*/ 	.byte	0x04
	.zero		1


	//   ....[26]....
        /*0294*/ 	.word	0x000007b0
        /*0298*/ 	.word	0x000000ff
        /*029c*/ 	.word	0x00000068
        /*02a0*/ 	.short	0x0100
        /*02a2*/ 	.byte	0x04
	.zero		1


	//   ....[27]....
        /*02a4*/ 	.word	0x000007c0
        /*02a8*/ 	.word	0x000000ff
        /*02ac*/ 	.word	0x000000f0
        /*02b0*/ 	.short	0x0100
        /*02b2*/ 	.byte	0x04
	.zero		1


	//   ....[28]....
        /*02b4*/ 	.word	0x000007d0
        /*02b8*/ 	.word	0x000000ff
        /*02bc*/ 	.word	0x00000070
        /*02c0*/ 	.short	0x0100
        /*02c2*/ 	.byte	0x04
	.zero		1


	//   ....[29]....
        /*02c4*/ 	.word	0x000007e0
        /*02c8*/ 	.word	0x000000ff
        /*02cc*/ 	.word	0x000000f8
        /*02d0*/ 	.short	0x0100
        /*02d2*/ 	.byte	0x04
	.zero		1


	//   ....[30]....
        /*02d4*/ 	.word	0x000007f0
        /*02d8*/ 	.word	0x000000ff
        /*02dc*/ 	.word	0x00000078
        /*02e0*/ 	.short	0x0100
        /*02e2*/ 	.byte	0x04
	.zero		1


	//   ....[31]....
        /*02e4*/ 	.word	0x00000800
        /*02e8*/ 	.word	0x000000ff
        /*02ec*/ 	.word	0x00000100
        /*02f0*/ 	.short	0x0100
        /*02f2*/ 	.byte	0x04
	.zero		1


	//   ....[32]....
        /*02f4*/ 	.word	0x00000810
        /*02f8*/ 	.word	0x000000ff
        /*02fc*/ 	.word	0x00000080
        /*0300*/ 	.short	0x0100
        /*0302*/ 	.byte	0x04
	.zero		1


	//   ....[33]....
        /*0304*/ 	.word	0x00000820
        /*0308*/ 	.word	0x000000ff
        /*030c*/ 	.word	0x00000108
        /*0310*/ 	.short	0x0100
        /*0312*/ 	.byte	0x04
	.zero		1


	//   ....[34]....
        /*0314*/ 	.word	0x00000960
        /*0318*/ 	.word	0x000000ff
        /*031c*/ 	.word	0x00000110
        /*0320*/ 	.short	0x0100
        /*0322*/ 	.byte	0x04
	.zero		1


	//   ....[35]....
        /*0324*/ 	.word	0x00000970
        /*0328*/ 	.word	0x000000ff
        /*032c*/ 	.word	0x00000120
        /*0330*/ 	.short	0x0100
        /*0332*/ 	.byte	0x04
	.zero		1


	//   ....[36]....
        /*0334*/ 	.word	0x00000980
        /*0338*/ 	.word	0x000000ff
        /*033c*/ 	.word	0x00000118
        /*0340*/ 	.short	0x0100
        /*0342*/ 	.byte	0x04
	.zero		1


	//   ....[37]....
        /*0344*/ 	.word	0x00000990
        /*0348*/ 	.word	0x000000ff
        /*034c*/ 	.word	0x00000128
        /*0350*/ 	.short	0x0100
        /*0352*/ 	.byte	0x04
	.zero		1


	//   ....[38]....
        /*0354*/ 	.word	0x00000a80
        /*0358*/ 	.word	0x000000ff
        /*035c*/ 	.word	0x00000130
        /*0360*/ 	.short	0x0100
        /*0362*/ 	.byte	0x06
	.zero		1


	//   ....[39]....
        /*0364*/ 	.word	0x00000a90
        /*0368*/ 	.word	0x000000ff
        /*036c*/ 	.word	0x00000138
        /*0370*/ 	.short	0x0100
        /*0372*/ 	.byte	0x06
	.zero		1


	//   ....[40]....
        /*0374*/ 	.word	0x00000bd0
        /*0378*/ 	.word	0x000000ff
        /*037c*/ 	.word	0x00000140
        /*0380*/ 	.short	0x0100
        /*0382*/ 	.byte	0x06
	.zero		1


	//   ....[41]....
        /*0384*/ 	.word	0x00000be0
        /*0388*/ 	.word	0x000000ff
        /*038c*/ 	.word	0x00000150
        /*0390*/ 	.short	0x0100
        /*0392*/ 	.byte	0x06
	.zero		1


	//   ....[42]....
        /*0394*/ 	.word	0x00000bf0
        /*0398*/ 	.word	0x000000ff
        /*039c*/ 	.word	0x00000148
        /*03a0*/ 	.short	0x0100
        /*03a2*/ 	.byte	0x06
	.zero		1


	//   ....[43]....
        /*03a4*/ 	.word	0x00000c00
        /*03a8*/ 	.word	0x000000ff
        /*03ac*/ 	.word	0x00000158
        /*03b0*/ 	.short	0x0100
        /*03b2*/ 	.byte	0x06
	.zero		1


	//   ....[44]....
        /*03b4*/ 	.word	0x00000d30
        /*03b8*/ 	.word	0x000000ff
        /*03bc*/ 	.word	0x00000160
        /*03c0*/ 	.short	0x0100
        /*03c2*/ 	.byte	0x04
	.zero		1


	//   ....[45]....
        /*03c4*/ 	.word	0x00000d40
        /*03c8*/ 	.word	0x000000ff
        /*03cc*/ 	.word	0x00000180
        /*03d0*/ 	.short	0x0100
        /*03d2*/ 	.byte	0x04
	.zero		1


	//   ....[46]....
        /*03d4*/ 	.word	0x00000d50
        /*03d8*/ 	.word	0x000000ff
        /*03dc*/ 	.word	0x00000168
        /*03e0*/ 	.short	0x0100
        /*03e2*/ 	.byte	0x04
	.zero		1


	//   ....[47]....
        /*03e4*/ 	.word	0x00000d60
        /*03e8*/ 	.word	0x000000ff
        /*03ec*/ 	.word	0x00000188
        /*03f0*/ 	.short	0x0100
        /*03f2*/ 	.byte	0x04
	.zero		1


	//   ....[48]....
        /*03f4*/ 	.word	0x00000d70
        /*03f8*/ 	.word	0x000000ff
        /*03fc*/ 	.word	0x00000170
        /*0400*/ 	.short	0x0100
        /*0402*/ 	.byte	0x04
	.zero		1


	//   ....[49]....
        /*0404*/ 	.word	0x00000d80
        /*0408*/ 	.word	0x000000ff
        /*040c*/ 	.word	0x00000190
        /*0410*/ 	.short	0x0100
        /*0412*/ 	.byte	0x04
	.zero		1


	//   ....[50]....
        /*0414*/ 	.word	0x00000d90
        /*0418*/ 	.word	0x000000ff
        /*041c*/ 	.word	0x00000178
        /*0420*/ 	.short	0x0100
        /*0422*/ 	.byte	0x04
	.zero		1


	//   ....[51]....
        /*0424*/ 	.word	0x00000da0
        /*0428*/ 	.word	0x000000ff
        /*042c*/ 	.word	0x00000198
        /*0430*/ 	.short	0x0100
        /*0432*/ 	.byte	0x04
	.zero		1


	//   ....[52]....
        /*0434*/ 	.word	0x00000e90
        /*0438*/ 	.word	0x000000ff
        /*043c*/ 	.word	0x000001a0
        /*0440*/ 	.short	0x0100
        /*0442*/ 	.byte	0x04
	.zero		1


	//   ....[53]....
        /*0444*/ 	.word	0x00000ea0
        /*0448*/ 	.word	0x000000ff
        /*044c*/ 	.word	0x000001b0
        /*0450*/ 	.short	0x0100
        /*0452*/ 	.byte	0x04
	.zero		1


	//   ....[54]....
        /*0454*/ 	.word	0x00000eb0
        /*0458*/ 	.word	0x000000ff
        /*045c*/ 	.word	0x000001a8
        /*0460*/ 	.short	0x0100
        /*0462*/ 	.byte	0x04
	.zero		1


	//   ....[55]....
        /*0464*/ 	.word	0x00000ec0
        /*0468*/ 	.word	0x000000ff
        /*046c*/ 	.word	0x000001b8
        /*0470*/ 	.short	0x0100
        /*0472*/ 	.byte	0x04
	.zero		1


	//   ....[56]....
        /*0474*/ 	.word	0x000019f0
        /*0478*/ 	.word	0x00000000
        /*047c*/ 	.word	0x000001b0
        /*0480*/ 	.short	0x010a
        /*0482*/ 	.byte	0xff
	.zero		1


	//   ....[57]....
        /*0484*/ 	.word	0x00001a10
        /*0488*/ 	.word	0x00000000
        /*048c*/ 	.word	0x000001a0
        /*0490*/ 	.short	0x0101
        /*0492*/ 	.byte	0xff
	.zero		1


	//   ....[58]....
        /*0494*/ 	.word	0x00001ad0
        /*0498*/ 	.word	0x000000ff
        /*049c*/ 	.word	0x00000088
        /*04a0*/ 	.short	0x010a
        /*04a2*/ 	.byte	0x04
	.zero		1


	//   ....[59]....
        /*04a4*/ 	.word	0x00001b50
        /*04a8*/ 	.word	0x000000ff
        /*04ac*/ 	.word	0x00000088
        /*04b0*/ 	.short	0x010a
        /*04b2*/ 	.byte	0x21
	.zero		1


	//   ....[60]....
        /*04b4*/ 	.word	0x00001ce0
        /*04b8*/ 	.word	0x000000ff
        /*04bc*/ 	.word	0x00000088
        /*04c0*/ 	.short	0x010a
        /*04c2*/ 	.byte	0x08
	.zero		1


	//   ....[61]....
        /*04c4*/ 	.word	0x00001e00
        /*04c8*/ 	.word	0x000000ff
        /*04cc*/ 	.word	0x00000138
        /*04d0*/ 	.short	0x0101
        /*04d2*/ 	.byte	0x07
	.zero		1


	//   ....[62]....
        /*04d4*/ 	.word	0x00001e20
        /*04d8*/ 	.word	0x000000ff
        /*04dc*/ 	.word	0x00000088
        /*04e0*/ 	.short	0x010a
        /*04e2*/ 	.byte	0x04
	.zero		1


	//   ....[63]....
        /*04e4*/ 	.word	0x00001ea0
        /*04e8*/ 	.word	0x000000ff
        /*04ec*/ 	.word	0x00000088
        /*04f0*/ 	.short	0x010a
        /*04f2*/ 	.byte	0x09
	.zero		1


	//   ....[64]....
        /*04f4*/ 	.word	0x00002040
        /*04f8*/ 	.word	0x000000ff
        /*04fc*/ 	.word	0x00000088
        /*0500*/ 	.short	0x010a
        /*0502*/ 	.byte	0x06
	.zero		1


	//   ....[65]....
        /*0504*/ 	.word	0x00002170
        /*0508*/ 	.word	0x00000003
        /*050c*/ 	.word	0x00000140
        /*0510*/ 	.short	0x010a
        /*0512*/ 	.byte	0xff
	.zero		1


	//   ....[66]....
        /*0514*/ 	.word	0x000022c0
        /*0518*/ 	.word	0x00000000
        /*051c*/ 	.word	0x00000000
        /*0520*/ 	.short	0x0101
        /*0522*/ 	.byte	0xff
	.zero		1


	//   ....[67]....
        /*0524*/ 	.word	0x00002860
        /*0528*/ 	.word	0x000000ff
        /*052c*/ 	.word	0x00000000
        /*0530*/ 	.short	0x010a
        /*0532*/ 	.byte	0x04
	.zero		1


	//   ....[68]....
        /*0534*/ 	.word	0x000028f0
        /*0538*/ 	.word	0x000000ff
        /*053c*/ 	.word	0x00000000
        /*0540*/ 	.short	0x010a
        /*0542*/ 	.byte	0x05
	.zero		1


	//   ....[69]....
        /*0544*/ 	.word	0x00002980
        /*0548*/ 	.word	0x000000ff
        /*054c*/ 	.word	0x00000000
        /*0550*/ 	.short	0x010a
        /*0552*/ 	.byte	0x05
	.zero		1


	//   ....[70]....
        /*0554*/ 	.word	0x00002a10
        /*0558*/ 	.word	0x000000ff
        /*055c*/ 	.word	0x00000000
        /*0560*/ 	.short	0x010a
        /*0562*/ 	.byte	0x05
	.zero		1


	//   ....[71]....
        /*0564*/ 	.word	0x00002aa0
        /*0568*/ 	.word	0x000000ff
        /*056c*/ 	.word	0x00000000
        /*0570*/ 	.short	0x010a
        /*0572*/ 	.byte	0x05
	.zero		1


	//   ....[72]....
        /*0574*/ 	.word	0x00002b30
        /*0578*/ 	.word	0x000000ff
        /*057c*/ 	.word	0x00000000
        /*0580*/ 	.short	0x010a
        /*0582*/ 	.byte	0x05
	.zero		1


	//   ....[73]....
        /*0584*/ 	.word	0x00002bc0
        /*0588*/ 	.word	0x000000ff
        /*058c*/ 	.word	0x00000000
        /*0590*/ 	.short	0x010a
        /*0592*/ 	.byte	0x05
	.zero		1


	//   ....[74]....
        /*0594*/ 	.word	0x00002c50
        /*0598*/ 	.word	0x000000ff
        /*059c*/ 	.word	0x00000000
        /*05a0*/ 	.short	0x010a
        /*05a2*/ 	.byte	0x05
	.zero		1


	//   ....[75]....
        /*05a4*/ 	.word	0x00002ce0
        /*05a8*/ 	.word	0x000000ff
        /*05ac*/ 	.word	0x00000000
        /*05b0*/ 	.short	0x010a
        /*05b2*/ 	.byte	0x05
	.zero		1


	//   ....[76]....
        /*05b4*/ 	.word	0x00002d70
        /*05b8*/ 	.word	0x000000ff
        /*05bc*/ 	.word	0x00000000
        /*05c0*/ 	.short	0x010a
        /*05c2*/ 	.byte	0x05
	.zero		1


	//   ....[77]....
        /*05c4*/ 	.word	0x00002e00
        /*05c8*/ 	.word	0x000000ff
        /*05cc*/ 	.word	0x00000000
        /*05d0*/ 	.short	0x010a
        /*05d2*/ 	.byte	0x05
	.zero		1


	//   ....[78]....
        /*05d4*/ 	.word	0x00002e90
        /*05d8*/ 	.word	0x000000ff
        /*05dc*/ 	.word	0x00000000
        /*05e0*/ 	.short	0x010a
        /*05e2*/ 	.byte	0x05
	.zero		1


	//   ....[79]....
        /*05e4*/ 	.word	0x00002f20
        /*05e8*/ 	.word	0x000000ff
        /*05ec*/ 	.word	0x00000000
        /*05f0*/ 	.short	0x010a
        /*05f2*/ 	.byte	0x05
	.zero		1


	//   ....[80]....
        /*05f4*/ 	.word	0x00002fb0
        /*05f8*/ 	.word	0x000000ff
        /*05fc*/ 	.word	0x00000000
        /*0600*/ 	.short	0x010a
        /*0602*/ 	.byte	0x05
	.zero		1


	//   ....[81]....
        /*0604*/ 	.word	0x00003040
        /*0608*/ 	.word	0x000000ff
        /*060c*/ 	.word	0x00000000
        /*0610*/ 	.short	0x010a
        /*0612*/ 	.byte	0x05
	.zero		1


	//   ....[82]....
        /*0614*/ 	.word	0x000030d0
        /*0618*/ 	.word	0x000000ff
        /*061c*/ 	.word	0x00000000
        /*0620*/ 	.short	0x010a
        /*0622*/ 	.byte	0x05
	.zero		1


	//   ....[83]....
        /*0624*/ 	.word	0x00003170
        /*0628*/ 	.word	0x00000000
        /*062c*/ 	.word	0x00000000
        /*0630*/ 	.short	0x010a
        /*0632*/ 	.byte	0xff
	.zero		1


	//   ....[84]....
        /*0634*/ 	.word	0x000032b0
        /*0638*/ 	.word	0x00000002
        /*063c*/ 	.word	0x000001a0
        /*0640*/ 	.short	0x010a
        /*0642*/ 	.byte	0xff
	.zero		1


	//   ....[85]....
        /*0644*/ 	.word	0x00003310
        /*0648*/ 	.word	0x00000004
        /*064c*/ 	.word	0x00000000
        /*0650*/ 	.short	0x0101
        /*0652*/ 	.byte	0xff
	.zero		1


	//   ....[86]....
        /*0654*/ 	.word	0x00003330
        /*0658*/ 	.word	0x000000ff
        /*065c*/ 	.word	0x00000150
        /*0660*/ 	.short	0x010a
        /*0662*/ 	.byte	0x04
	.zero		1


	//   ....[87]....
        /*0664*/ 	.word	0x00003450
        /*0668*/ 	.word	0x00000002
        /*066c*/ 	.word	0x00000140
        /*0670*/ 	.short	0x010a
        /*0672*/ 	.byte	0xff
	.zero		1


	//   ....[88]....
        /*0674*/ 	.word	0x00003560
        /*0678*/ 	.word	0x00000002
        /*067c*/ 	.word	0x00000000
        /*0680*/ 	.short	0x0101
        /*0682*/ 	.byte	0xff
	.zero		1


	//   ....[89]....
        /*0684*/ 	.word	0x000035f0
        /*0688*/ 	.word	0x000000ff
        /*068c*/ 	.word	0x00000150
        /*0690*/ 	.short	0x0106
        /*0692*/ 	.byte	0x04
	.zero		1


	//   ....[90]....
        /*0694*/ 	.word	0x00003610
        /*0698*/ 	.word	0x000000ff
        /*069c*/ 	.word	0x00000150
        /*06a0*/ 	.short	0x010a
        /*06a2*/ 	.byte	0x04
	.zero		1


	//   ....[91]....
        /*06a4*/ 	.word	0x000036a0
        /*06a8*/ 	.word	0x000000ff
        /*06ac*/ 	.word	0x00000150
        /*06b0*/ 	.short	0x0106
        /*06b2*/ 	.byte	0x07
	.zero		1


	//   ....[92]....
        /*06b4*/ 	.word	0x000036e0
        /*06b8*/ 	.word	0x00000000
        /*06bc*/ 	.word	0x00000150
        /*06c0*/ 	.short	0x010a
        /*06c2*/ 	.byte	0xff
	.zero		1


	//   ....[93]....
        /*06c4*/ 	.word	0x00003c00
        /*06c8*/ 	.word	0x00000000
        /*06cc*/ 	.word	0x00000140
        /*06d0*/ 	.short	0x010a
        /*06d2*/ 	.byte	0xff
	.zero		1


	//   ....[94]....
        /*06d4*/ 	.word	0x00003d00
        /*06d8*/ 	.word	0x00000003
        /*06dc*/ 	.word	0x00000000
        /*06e0*/ 	.short	0x0101
        /*06e2*/ 	.byte	0xff
	.zero		1


	//   ....[95]....
        /*06e4*/ 	.word	0x00003d10
        /*06e8*/ 	.word	0x000000ff
        /*06ec*/ 	.word	0x00000000
        /*06f0*/ 	.short	0x010a
        /*06f2*/ 	.byte	0x04
	.zero		1


	//   ....[96]....
        /*06f4*/ 	.word	0x00003d90
        /*06f8*/ 	.word	0x000000ff
        /*06fc*/ 	.word	0x00000180
        /*0700*/ 	.short	0x010a
        /*0702*/ 	.byte	0x17
	.zero		1


	//   ....[97]....
        /*0704*/ 	.word	0x00003e70
        /*0708*/ 	.word	0x000000ff
        /*070c*/ 	.word	0x00000000
        /*0710*/ 	.short	0x010a
        /*0712*/ 	.byte	0x05
	.zero		1


	//   ....[98]....
        /*0714*/ 	.word	0x00003fb0
        /*0718*/ 	.word	0x000000ff
        /*071c*/ 	.word	0x00000000
        /*0720*/ 	.short	0x010a
        /*0722*/ 	.byte	0x04
	.zero		1


	//   ....[99]....
        /*0724*/ 	.word	0x000041a0
        /*0728*/ 	.word	0x000000ff
        /*072c*/ 	.word	0x00000000
        /*0730*/ 	.short	0x010a
        /*0732*/ 	.byte	0x04
	.zero		1


	//   ....[100]....
        /*0734*/ 	.word	0x00004230
        /*0738*/ 	.word	0x000000ff
        /*073c*/ 	.word	0x00000000
        /*0740*/ 	.short	0x010a
        /*0742*/ 	.byte	0x05
	.zero		1


	//   ....[101]....
        /*0744*/ 	.word	0x000042c0
        /*0748*/ 	.word	0x000000ff
        /*074c*/ 	.word	0x00000000
        /*0750*/ 	.short	0x010a
        /*0752*/ 	.byte	0x05
	.zero		1


	//   ....[102]....
        /*0754*/ 	.word	0x00004350
        /*0758*/ 	.word	0x000000ff
        /*075c*/ 	.word	0x00000000
        /*0760*/ 	.short	0x010a
        /*0762*/ 	.byte	0x04
	.zero		1


	//   ....[103]....
        /*0764*/ 	.word	0x00004870
        /*0768*/ 	.word	0x00000008
        /*076c*/ 	.word	0x00000140
        /*0770*/ 	.short	0x010a
        /*0772*/ 	.byte	0xff
	.zero		1


	//   ....[104]....
        /*0774*/ 	.word	0x000049e0
        /*0778*/ 	.word	0x00000000
        /*077c*/ 	.word	0x00000000
        /*0780*/ 	.short	0x0101
        /*0782*/ 	.byte	0xff
	.zero		1


	//   ....[105]....
        /*0784*/ 	.word	0x00004ec0
        /*0788*/ 	.word	0x000000ff
        /*078c*/ 	.word	0x00000138
        /*0790*/ 	.short	0x010a
        /*0792*/ 	.byte	0x15
	.zero		1


	//   ....[106]....
        /*0794*/ 	.word	0x00005050
        /*0798*/ 	.word	0x000000ff
        /*079c*/ 	.word	0x00000120
        /*07a0*/ 	.short	0x010a
        /*07a2*/ 	.byte	0x15
	.zero		1


	//   ....[107]....
        /*07a4*/ 	.word	0x000051c0
        /*07a8*/ 	.word	0x000000ff
        /*07ac*/ 	.word	0x00000110
        /*07b0*/ 	.short	0x010b
        /*07b2*/ 	.byte	0x15
	.zero		1


	//   ....[108]....
        /*07b4*/ 	.word	0x000051d0
        /*07b8*/ 	.word	0x000000ff
        /*07bc*/ 	.word	0x00000000
        /*07c0*/ 	.short	0x0101
        /*07c2*/ 	.byte	0x27
	.zero		1


	//   ....[109]....
        /*07c4*/ 	.word	0x000051e0
        /*07c8*/ 	.word	0x000000ff
        /*07cc*/ 	.word	0x00000128
        /*07d0*/ 	.short	0x010a
        /*07d2*/ 	.byte	0x15
	.zero		1


	//   ....[110]....
        /*07d4*/ 	.word	0x000053c0
        /*07d8*/ 	.word	0x000000ff
        /*07dc*/ 	.word	0x00000118
        /*07e0*/ 	.short	0x010b
        /*07e2*/ 	.byte	0x15
	.zero		1


	//   ....[111]....
        /*07e4*/ 	.word	0x000053d0
        /*07e8*/ 	.word	0x000000ff
        /*07ec*/ 	.word	0x00000000
        /*07f0*/ 	.short	0x0101
        /*07f2*/ 	.byte	0x26
	.zero		1


	//   ....[112]....
        /*07f4*/ 	.word	0x00005400
        /*07f8*/ 	.word	0x000000ff
        /*07fc*/ 	.word	0x00000120
        /*0800*/ 	.short	0x010a
        /*0802*/ 	.byte	0x15
	.zero		1


	//   ....[113]....
        /*0804*/ 	.word	0x00005440
        /*0808*/ 	.word	0x00000000
        /*080c*/ 	.word	0x00000128
        /*0810*/ 	.short	0x010a
        /*0812*/ 	.byte	0xff
	.zero		1


	//   ....[114]....
        /*0814*/ 	.word	0x00005770
        /*0818*/ 	.word	0x00000003
        /*081c*/ 	.word	0x00000140
        /*0820*/ 	.short	0x010a
        /*0822*/ 	.byte	0xff
	.zero		1


	//   ....[115]....
        /*0824*/ 	.word	0x000058f0
        /*0828*/ 	.word	0x00000000
        /*082c*/ 	.word	0x00000000
        /*0830*/ 	.short	0x0101
        /*0832*/ 	.byte	0xff
	.zero		1


	//   ....[116]....
        /*0834*/ 	.word	0x00006430
        /*0838*/ 	.word	0x00000002
        /*083c*/ 	.word	0x00000110
        /*0840*/ 	.short	0x010a
        /*0842*/ 	.byte	0xff
	.zero		1


	//   ....[117]....
        /*0844*/ 	.word	0x000064a0
        /*0848*/ 	.word	0x00000064
        /*084c*/ 	.word	0x00000160
        /*0850*/ 	.short	0x010a
        /*0852*/ 	.byte	0xff
	.zero		1


	//   ....[118]....
        /*0854*/ 	.word	0x00006590
        /*0858*/ 	.word	0x00000002
        /*085c*/ 	.word	0x00000110
        /*0860*/ 	.short	0x010a
        /*0862*/ 	.byte	0xff
	.zero		1


	//   ....[119]....
        /*0864*/ 	.word	0x000066a0
        /*0868*/ 	.word	0x00000000
        /*086c*/ 	.word	0x00000000
        /*0870*/ 	.short	0x0101
        /*0872*/ 	.byte	0xff
	.zero		1


	//   ....[120]....
        /*0874*/ 	.word	0x00006720
        /*0878*/ 	.word	0x00000064
        /*087c*/ 	.word	0x00000160
        /*0880*/ 	.short	0x010a
        /*0882*/ 	.byte	0xff
	.zero		1


	//   ....[121]....
        /*0884*/ 	.word	0x00007270
        /*0888*/ 	.word	0x0000006d
        /*088c*/ 	.word	0x00000110
        /*0890*/ 	.short	0x010a
        /*0892*/ 	.byte	0xff
	.zero		1


	//   ....[122]....
        /*0894*/ 	.word	0x00007340
        /*0898*/ 	.word	0x0000006d
        /*089c*/ 	.word	0x00000110
        /*08a0*/ 	.short	0x010a
        /*08a2*/ 	.byte	0xff
	.zero		1


	//   ....[123]....
        /*08a4*/ 	.word	0x00007450
        /*08a8*/ 	.word	0x00000000
        /*08ac*/ 	.word	0x00000000
        /*08b0*/ 	.short	0x0101
        /*08b2*/ 	.byte	0xff
	.zero		1


	//   ....[124]....
        /*08b4*/ 	.word	0x000078e0
        /*08b8*/ 	.word	0x000000ff
        /*08bc*/ 	.word	0x00000000
        /*08c0*/ 	.short	0x0101
        /*08c2*/ 	.byte	0x04
	.zero		1


	//   ....[125]....
        /*08c4*/ 	.word	0x000080f0
        /*08c8*/ 	.word	0x00000000
        /*08cc*/ 	.word	0x000001b0
        /*08d0*/ 	.short	0x010a
        /*08d2*/ 	.byte	0xff
	.zero		1


	//   ....[126]....
        /*08d4*/ 	.word	0x00008150
        /*08d8*/ 	.word	0x00000000
        /*08dc*/ 	.word	0x00000088
        /*08e0*/ 	.short	0x010a
        /*08e2*/ 	.byte	0xff
	.zero		1


	//   ....[127]....
        /*08e4*/ 	.word	0x000081b0
        /*08e8*/ 	.word	0x00000000
        /*08ec*/ 	.word	0x00000088
        /*08f0*/ 	.short	0x010a
        /*08f2*/ 	.byte	0xff
	.zero		1


	//   ....[128]....
        /*08f4*/ 	.word	0x00008200
        /*08f8*/ 	.word	0x00000003
        /*08fc*/ 	.word	0x00000140
        /*0900*/ 	.short	0x010a
        /*0902*/ 	.byte	0xff
	.zero		1


	//   ....[129]....
        /*0904*/ 	.word	0x00008260
        /*0908*/ 	.word	0x00000000
        /*090c*/ 	.word	0x00000000
        /*0910*/ 	.short	0x010a
        /*0912*/ 	.byte	0xff
	.zero		1


	//   ....[130]....
        /*0914*/ 	.word	0x000082c0
        /*0918*/ 	.word	0x00000000
        /*091c*/ 	.word	0x00000000
        /*0920*/ 	.short	0x010a
        /*0922*/ 	.byte	0xff
	.zero		1


	//   ....[131]....
        /*0924*/ 	.word	0x00008320
        /*0928*/ 	.word	0x00000000
        /*092c*/ 	.word	0x00000000
        /*0930*/ 	.short	0x010a
        /*0932*/ 	.byte	0xff
	.zero		1


	//   ....[132]....
        /*0934*/ 	.word	0x00008380
        /*0938*/ 	.word	0x00000000
        /*093c*/ 	.word	0x00000000
        /*0940*/ 	.short	0x010a
        /*0942*/ 	.byte	0xff
	.zero		1


	//   ....[133]....
        /*0944*/ 	.word	0x000083e0
        /*0948*/ 	.word	0x00000000
        /*094c*/ 	.word	0x00000000
        /*0950*/ 	.short	0x010a
        /*0952*/ 	.byte	0xff
	.zero		1


	//   ....[134]....
        /*0954*/ 	.word	0x00008440
        /*0958*/ 	.word	0x00000000
        /*095c*/ 	.word	0x00000000
        /*0960*/ 	.short	0x010a
        /*0962*/ 	.byte	0xff
	.zero		1


	//   ....[135]....
        /*0964*/ 	.word	0x000084a0
        /*0968*/ 	.word	0x00000000
        /*096c*/ 	.word	0x00000000
        /*0970*/ 	.short	0x010a
        /*0972*/ 	.byte	0xff
	.zero		1


	//   ....[136]....
        /*0974*/ 	.word	0x00008500
        /*0978*/ 	.word	0x00000000
        /*097c*/ 	.word	0x00000000
        /*0980*/ 	.short	0x010a
        /*0982*/ 	.byte	0xff
	.zero		1


	//   ....[137]....
        /*0984*/ 	.word	0x00008560
        /*0988*/ 	.word	0x00000000
        /*098c*/ 	.word	0x00000000
        /*0990*/ 	.short	0x010a
        /*0992*/ 	.byte	0xff
	.zero		1


	//   ....[138]....
        /*0994*/ 	.word	0x000085c0
        /*0998*/ 	.word	0x00000000
        /*099c*/ 	.word	0x00000000
        /*09a0*/ 	.short	0x010a
        /*09a2*/ 	.byte	0xff
	.zero		1


	//   ....[139]....
        /*09a4*/ 	.word	0x00008620
        /*09a8*/ 	.word	0x00000000
        /*09ac*/ 	.word	0x00000000
        /*09b0*/ 	.short	0x010a
        /*09b2*/ 	.byte	0xff
	.zero		1


	//   ....[140]....
        /*09b4*/ 	.word	0x00008680
        /*09b8*/ 	.word	0x00000000
        /*09bc*/ 	.word	0x00000000
        /*09c0*/ 	.short	0x010a
        /*09c2*/ 	.byte	0xff
	.zero		1


	//   ....[141]....
        /*09c4*/ 	.word	0x000086e0
        /*09c8*/ 	.word	0x00000000
        /*09cc*/ 	.word	0x00000000
        /*09d0*/ 	.short	0x010a
        /*09d2*/ 	.byte	0xff
	.zero		1


	//   ....[142]....
        /*09d4*/ 	.word	0x00008740
        /*09d8*/ 	.word	0x00000000
        /*09dc*/ 	.word	0x00000000
        /*09e0*/ 	.short	0x010a
        /*09e2*/ 	.byte	0xff
	.zero		1


	//   ....[143]....
        /*09e4*/ 	.word	0x000087a0
        /*09e8*/ 	.word	0x00000000
        /*09ec*/ 	.word	0x00000000
        /*09f0*/ 	.short	0x010a
        /*09f2*/ 	.byte	0xff
	.zero		1


	//   ....[144]....
        /*09f4*/ 	.word	0x00008800
        /*09f8*/ 	.word	0x00000000
        /*09fc*/ 	.word	0x00000000
        /*0a00*/ 	.short	0x010a
        /*0a02*/ 	.byte	0xff
	.zero		1


	//   ....[145]....
        /*0a04*/ 	.word	0x00008850
        /*0a08*/ 	.word	0x00000002
        /*0a0c*/ 	.word	0x000001a0
        /*0a10*/ 	.short	0x010a
        /*0a12*/ 	.byte	0xff
	.zero		1


	//   ....[146]....
        /*0a14*/ 	.word	0x000088b0
        /*0a18*/ 	.word	0x00000002
        /*0a1c*/ 	.word	0x00000150
        /*0a20*/ 	.short	0x010a
        /*0a22*/ 	.byte	0xff
	.zero		1


	//   ....[147]....
        /*0a24*/ 	.word	0x00008900
        /*0a28*/ 	.word	0x00000002
        /*0a2c*/ 	.word	0x00000140
        /*0a30*/ 	.short	0x010a
        /*0a32*/ 	.byte	0xff
	.zero		1


	//   ....[148]....
        /*0a34*/ 	.word	0x00008960
        /*0a38*/ 	.word	0x00000000
        /*0a3c*/ 	.word	0x00000150
        /*0a40*/ 	.short	0x010a
        /*0a42*/ 	.byte	0xff
	.zero		1


	//   ....[149]....
        /*0a44*/ 	.word	0x000089b0
        /*0a48*/ 	.word	0x00000000
        /*0a4c*/ 	.word	0x00000140
        /*0a50*/ 	.short	0x010a
        /*0a52*/ 	.byte	0xff
	.zero		1


	//   ....[150]....
        /*0a54*/ 	.word	0x00008a10
        /*0a58*/ 	.word	0x00000003
        /*0a5c*/ 	.word	0x00000180
        /*0a60*/ 	.short	0x010a
        /*0a62*/ 	.byte	0xff
	.zero		1


	//   ....[151]....
        /*0a64*/ 	.word	0x00008a70
        /*0a68*/ 	.word	0x00000000
        /*0a6c*/ 	.word	0x00000000
        /*0a70*/ 	.short	0x010a
        /*0a72*/ 	.byte	0xff
	.zero		1


	//   ....[152]....
        /*0a74*/ 	.word	0x00008ad0
        /*0a78*/ 	.word	0x00000000
        /*0a7c*/ 	.word	0x00000000
        /*0a80*/ 	.short	0x010a
        /*0a82*/ 	.byte	0xff
	.zero		1


	//   ....[153]....
        /*0a84*/ 	.word	0x00008b30
        /*0a88*/ 	.word	0x00000000
        /*0a8c*/ 	.word	0x00000000
        /*0a90*/ 	.short	0x010a
        /*0a92*/ 	.byte	0xff
	.zero		1


	//   ....[154]....
        /*0a94*/ 	.word	0x00008b90
        /*0a98*/ 	.word	0x00000000
        /*0a9c*/ 	.word	0x00000000
        /*0aa0*/ 	.short	0x010a
        /*0aa2*/ 	.byte	0xff
	.zero		1


	//   ....[155]....
        /*0aa4*/ 	.word	0x00008bf0
        /*0aa8*/ 	.word	0x00000000
        /*0aac*/ 	.word	0x00000000
        /*0ab0*/ 	.short	0x010a
        /*0ab2*/ 	.byte	0xff
	.zero		1


	//   ....[156]....
        /*0ab4*/ 	.word	0x00008c40
        /*0ab8*/ 	.word	0x00000008
        /*0abc*/ 	.word	0x00000140
        /*0ac0*/ 	.short	0x010a
        /*0ac2*/ 	.byte	0xff
	.zero		1


	//   ....[157]....
        /*0ac4*/ 	.word	0x00008ca0
        /*0ac8*/ 	.word	0x00000000
        /*0acc*/ 	.word	0x00000138
        /*0ad0*/ 	.short	0x010a
        /*0ad2*/ 	.byte	0xff
	.zero		1


	//   ....[158]....
        /*0ad4*/ 	.word	0x00008d00
        /*0ad8*/ 	.word	0x00000005
        /*0adc*/ 	.word	0x00000120
        /*0ae0*/ 	.short	0x010a
        /*0ae2*/ 	.byte	0xff
	.zero		1


	//   ....[159]....
        /*0ae4*/ 	.word	0x00008d60
        /*0ae8*/ 	.word	0x00000005
        /*0aec*/ 	.word	0x00000128
        /*0af0*/ 	.short	0x010a
        /*0af2*/ 	.byte	0xff
	.zero		1


	//   ....[160]....
        /*0af4*/ 	.word	0x00008dc0
        /*0af8*/ 	.word	0x00000000
        /*0afc*/ 	.word	0x00000120
        /*0b00*/ 	.short	0x010a
        /*0b02*/ 	.byte	0xff
	.zero		1


	//   ....[161]....
        /*0b04*/ 	.word	0x00008e10
        /*0b08*/ 	.word	0x00000003
        /*0b0c*/ 	.word	0x00000140
        /*0b10*/ 	.short	0x010a
        /*0b12*/ 	.byte	0xff
	.zero		1


	//   ....[162]....
        /*0b14*/ 	.word	0x00008e60
        /*0b18*/ 	.word	0x00000002
        /*0b1c*/ 	.word	0x00000110
        /*0b20*/ 	.short	0x010a
        /*0b22*/ 	.byte	0xff
	.zero		1


	//   ....[163]....
        /*0b24*/ 	.word	0x00008eb0
        /*0b28*/ 	.word	0x00000064
        /*0b2c*/ 	.word	0x00000160
        /*0b30*/ 	.short	0x010a
        /*0b32*/ 	.byte	0xff
	.zero		1


	//   ....[164]....
        /*0b34*/ 	.word	0x00008f00
        /*0b38*/ 	.word	0x0000006d
        /*0b3c*/ 	.word	0x00000110
        /*0b40*/ 	.short	0x010a
        /*0b42*/ 	.byte	0xff
	.zero		1


	//----- nvinfo : EIATTR_NUM_MBARRIERS
	.align		4
.L_47:
        /*0b44*/ 	.byte	0x03, 0x38
        /*0b46*/ 	.short	0x0038


	//----- nvinfo : EIATTR_EXIT_INSTR_OFFSETS
	.align		4
        /*0b48*/ 	.byte	0x04, 0x1c
        /*0b4a*/ 	.short	(.L_49 - .L_48)


	//   ....[0]....
.L_48:
        /*0b4c*/ 	.word	0x000031a0


	//   ....[1]....
        /*0b50*/ 	.word	0x000036b0


	//   ....[2]....
        /*0b54*/ 	.word	0x00003710


	//   ....[3]....
        /*0b58*/ 	.word	0x000045b0


	//   ....[4]....
        /*0b5c*/ 	.word	0x00005470


	//   ....[5]....
        /*0b60*/ 	.word	0x000054b0


	//   ....[6]....
        /*0b64*/ 	.word	0x000080e0


	//----- nvinfo : EIATTR_MAX_THREADS
	.align		4
.L_49:
        /*0b68*/ 	.byte	0x04, 0x05
        /*0b6a*/ 	.short	(.L_51 - .L_50)
.L_50:
        /*0b6c*/ 	.word	0x00000100
        /*0b70*/ 	.word	0x00000001
        /*0b74*/ 	.word	0x00000001


	//----- nvinfo : EIATTR_CRS_STACK_SIZE
	.align		4
.L_51:
        /*0b78*/ 	.byte	0x04, 0x1e
        /*0b7a*/ 	.short	(.L_53 - .L_52)
.L_52:
        /*0b7c*/ 	.word	0x00000000


	//----- nvinfo : EIATTR_CBANK_PARAM_SIZE
	.align		4
.L_53:
        /*0b80*/ 	.byte	0x03, 0x19
        /*0b82*/ 	.short	0x0800


	//----- nvinfo : EIATTR_PARAM_CBANK
	.align		4
        /*0b84*/ 	.byte	0x04, 0x0a
        /*0b86*/ 	.short	(.L_55 - .L_54)
	.align		4
.L_54:
        /*0b88*/ 	.word	index@(.nv.constant0._ZN7cutlass13device_kernelINS_4gemm6kernel13GemmUniversalIN4cute5tupleIJiiiiEEENS1_10collective13CollectiveMmaINS1_35MainloopSm100TmaUmmaWarpSpecializedILi17ELi2ELi4ENS5_IJNS4_1CILi2EEENSA_ILi1EEESC_EEEEENS5_IJNSA_ILi64EEENSA_ILi128EEESF_EEENS_12float_e5m2_tENS5_IJlSC_lEEESI_SJ_NS4_8TiledMMAINS4_8MMA_AtomIJNS4_10MMA_TraitsINS4_19SM100_MMA_F8F6F4_SSEJSI_SI_fSF_SG_NS4_17integral_constantINS4_4UMMA5MajorELSQ_0EEESR_NSO_INSP_7ScaleInELSS_0EEEST_EEEEEENS4_6LayoutINS5_IJSC_SC_SC_EEENS5_IJNSA_ILi0EEESY_SY_EEEEENS5_IJNS4_10UnderscoreES11_S11_EEEEENS4_13SM90_TMA_LOADENS4_14ComposedLayoutINS4_7SwizzleILi2ELi4ELi3EEENS4_18smem_ptr_flag_bitsILi8EEENSW_INS5_IJNSA_ILi8EEESF_EEENS5_IJSF_SC_EEEEEEEvNS4_8identityENS4_23SM90_TMA_LOAD_MULTICASTES1E_vS1F_EENS_8epilogue10collective18CollectiveEpilogueINS1I_23Sm100TmaWarpSpecializedILi2ELi2ELi32ELb0ELb0EEEJSH_NS5_IJNSW_ISF_SC_EES1N_EEESI_SJ_SI_SJ_NS1I_6fusion15FusionCallbacksIS1M_NS1P_17LinearCombinationISI_fSI_fLNS_15FloatRoundStyleE2EEESH_S1O_JEEENS4_5SM1004TMEM4LOAD26SM100_TMEM_LOAD_16dp32b32xES14_S1E_NS4_39AutoVectorizingCopyWithAssumedAlignmentILi128EEENS4_14SM90_TMA_STOREES1E_S20_S20_EEEvvEEEEvNT_6ParamsE)
        /*0b8c*/ 	.short	0x0380
        /*0b8e*/ 	.short	0x0800


	//----- nvinfo : EIATTR_SW_WAR
	.align		4
.L_55:
        /*0b90*/ 	.byte	0x04, 0x36
        /*0b92*/ 	.short	(.L_57 - .L_56)
.L_56:
        /*0b94*/ 	.word	0x00000008
.L_57:


//--------------------- .nv.callgraph             --------------------------
	.section	.nv.callgraph,"",@"SHT_CUDA_CALLGRAPH"
	.align	4
	.sectionentsize	8
	.align		4
        /*0000*/ 	.word	0x00000000
	.align		4
        /*0004*/ 	.word	0xffffffff
	.align		4
        /*0008*/ 	.word	index@(_ZN7cutlass13device_kernelINS_4gemm6kernel13GemmUniversalIN4cute5tupleIJiiiiEEENS1_10collective13CollectiveMmaINS1_35MainloopSm100TmaUmmaWarpSpecializedILi17ELi2ELi4ENS5_IJNS4_1CILi2EEENSA_ILi1EEESC_EEEEENS5_IJNSA_ILi64EEENSA_ILi128EEESF_EEENS_12float_e5m2_tENS5_IJlSC_lEEESI_SJ_NS4_8TiledMMAINS4_8MMA_AtomIJNS4_10MMA_TraitsINS4_19SM100_MMA_F8F6F4_SSEJSI_SI_fSF_SG_NS4_17integral_constantINS4_4UMMA5MajorELSQ_0EEESR_NSO_INSP_7ScaleInELSS_0EEEST_EEEEEENS4_6LayoutINS5_IJSC_SC_SC_EEENS5_IJNSA_ILi0EEESY_SY_EEEEENS5_IJNS4_10UnderscoreES11_S11_EEEEENS4_13SM90_TMA_LOADENS4_14ComposedLayoutINS4_7SwizzleILi2ELi4ELi3EEENS4_18smem_ptr_flag_bitsILi8EEENSW_INS5_IJNSA_ILi8EEESF_EEENS5_IJSF_SC_EEEEEEEvNS4_8identityENS4_23SM90_TMA_LOAD_MULTICASTES1E_vS1F_EENS_8epilogue10collective18CollectiveEpilogueINS1I_23Sm100TmaWarpSpecializedILi2ELi2ELi32ELb0ELb0EEEJSH_NS5_IJNSW_ISF_SC_EES1N_EEESI_SJ_SI_SJ_NS1I_6fusion15FusionCallbacksIS1M_NS1P_17LinearCombinationISI_fSI_fLNS_15FloatRoundStyleE2EEESH_S1O_JEEENS4_5SM1004TMEM4LOAD26SM100_TMEM_LOAD_16dp32b32xES14_S1E_NS4_39AutoVectorizingCopyWithAssumedAlignmentILi128EEENS4_14SM90_TMA_STOREES1E_S20_S20_EEEvvEEEEvNT_6ParamsE)
	.align		4
        /*000c*/ 	.word	index@(__assertfail)
	.align		4
        /*0010*/ 	.word	0x00000000
	.align		4
        /*0014*/ 	.word	0xfffffffe
	.align		4
        /*0018*/ 	.word	0x00000000
	.align		4
        /*001c*/ 	.word	0xfffffffd
	.align		4
        /*0020*/ 	.word	0x00000000
	.align		4
        /*0024*/ 	.word	0xfffffffc


//--------------------- .nv.constant4             --------------------------
	.section	.nv.constant4,"a",@progbits
	.align	8
	.align		8
.nv.constant4:
        /*0000*/ 	.dword	__assertfail
	.align		8
        /*0008*/ 	.dword	__unnamed_1
	.align		8
        /*0010*/ 	.dword	__unnamed_2
	.align		8
        /*0018*/ 	.dword	_ZN39_INTERNAL_6c4309b7_4_k_cu_0b97db8e_97524cuda3std3__45__cpo5beginE
	.align		8
        /*0020*/ 	.dword	_ZN39_INTERNAL_6c4309b7_4_k_cu_0b97db8e_97524cuda3std3__45__cpo3endE
	.align		8
        /*0028*/ 	.dword	_ZN39_INTERNAL_6c4309b7_4_k_cu_0b97db8e_97524cuda3std3__45__cpo6cbeginE
	.align		8
        /*0030*/ 	.dword	_ZN39_INTERNAL_6c4309b7_4_k_cu_0b97db8e_97524cuda3std3__45__cpo4cendE
	.align		8
        /*0038*/ 	.dword	_ZN39_INTERNAL_6c4309b7_4_k_cu_0b97db8e_97524cuda3std3__441_GLOBAL__N__6c4309b7_4_k_cu_0b97db8e_97526ignoreE
	.align		8
        /*0040*/ 	.dword	_ZN39_INTERNAL_6c4309b7_4_k_cu_0b97db8e_97524cuda3std3__419piecewise_constructE
	.align		8
        /*0048*/ 	.dword	_ZN39_INTERNAL_6c4309b7_4_k_cu_0b97db8e_97524cuda3std3__48in_placeE
	.align		8
        /*0050*/ 	.dword	_ZN39_INTERNAL_6c4309b7_4_k_cu_0b97db8e_97524cuda3std6ranges3__45__cpo4swapE
	.align		8
        /*0058*/ 	.dword	_ZN39_INTERNAL_6c4309b7_4_k_cu_0b97db8e_97524cuda3std6ranges3__45__cpo9iter_moveE
	.align		8
        /*0060*/ 	.dword	_ZN39_INTERNAL_6c4309b7_4_k_cu_0b97db8e_97524cute7productE
	.align		8
        /*0068*/ 	.dword	_ZN39_INTERNAL_6c4309b7_4_k_cu_0b97db8e_97524cute1_E
	.align		8
        /*0070*/ 	.dword	$str$25
	.align		8
        /*0078*/ 	.dword	$str$26
	.align		8
        /*0080*/ 	.dword	$str$27
	.align		8
        /*0088*/ 	.dword	$str$28


//--------------------- .text._ZN7cutlass13device_kernelINS_4gemm6kernel13GemmUniversalIN4cute5tupleIJiiiiEEENS1_10collective13CollectiveMmaINS1_35MainloopSm100TmaUmmaWarpSpecializedILi17ELi2ELi4ENS5_IJNS4_1CILi2EEENSA_ILi1EEESC_EEEEENS5_IJNSA_ILi64EEENSA_ILi128EEESF_EEENS_12float_e5m2_tENS5_IJlSC_lEEESI_SJ_NS4_8TiledMMAINS4_8MMA_AtomIJNS4_10MMA_TraitsINS4_19SM100_MMA_F8F6F4_SSEJSI_SI_fSF_SG_NS4_17integral_constantINS4_4UMMA5MajorELSQ_0EEESR_NSO_INSP_7ScaleInELSS_0EEEST_EEEEEENS4_6LayoutINS5_IJSC_SC_SC_EEENS5_IJNSA_ILi0EEESY_SY_EEEEENS5_IJNS4_10UnderscoreES11_S11_EEEEENS4_13SM90_TMA_LOADENS4_14ComposedLayoutINS4_7SwizzleILi2ELi4ELi3EEENS4_18smem_ptr_flag_bitsILi8EEENSW_INS5_IJNSA_ILi8EEESF_EEENS5_IJSF_SC_EEEEEEEvNS4_8identityENS4_23SM90_TMA_LOAD_MULTICASTES1E_vS1F_EENS_8epilogue10collective18CollectiveEpilogueINS1I_23Sm100TmaWarpSpecializedILi2ELi2ELi32ELb0ELb0EEEJSH_NS5_IJNSW_ISF_SC_EES1N_EEESI_SJ_SI_SJ_NS1I_6fusion15FusionCallbacksIS1M_NS1P_17LinearCombinationISI_fSI_fLNS_15FloatRoundStyleE2EEESH_S1O_JEEENS4_5SM1004TMEM4LOAD26SM100_TMEM_LOAD_16dp32b32xES14_S1E_NS4_39AutoVectorizingCopyWithAssumedAlignmentILi128EEENS4_14SM90_TMA_STOREES1E_S20_S20_EEEvvEEEEvNT_6ParamsE --------------------------
	.section	.text._ZN7cutlass13device_kernelINS_4gemm6kernel13GemmUniversalIN4cute5tupleIJiiiiEEENS1_10collective13CollectiveMmaINS1_35MainloopSm100TmaUmmaWarpSpecializedILi17ELi2ELi4ENS5_IJNS4_1CILi2EEENSA_ILi1EEESC_EEEEENS5_IJNSA_ILi64EEENSA_ILi128EEESF_EEENS_12float_e5m2_tENS5_IJlSC_lEEESI_SJ_NS4_8TiledMMAINS4_8MMA_AtomIJNS4_10MMA_TraitsINS4_19SM100_MMA_F8F6F4_SSEJSI_SI_fSF_SG_NS4_17integral_constantINS4_4UMMA5MajorELSQ_0EEESR_NSO_INSP_7ScaleInELSS_0EEEST_EEEEEENS4_6LayoutINS5_IJSC_SC_SC_EEENS5_IJNSA_ILi0EEESY_SY_EEEEENS5_IJNS4_10UnderscoreES11_S11_EEEEENS4_13SM90_TMA_LOADENS4_14ComposedLayoutINS4_7SwizzleILi2ELi4ELi3EEENS4_18smem_ptr_flag_bitsILi8EEENSW_INS5_IJNSA_ILi8EEESF_EEENS5_IJSF_SC_EEEEEEEvNS4_8identityENS4_23SM90_TMA_LOAD_MULTICASTES1E_vS1F_EENS_8epilogue10collective18CollectiveEpilogueINS1I_23Sm100TmaWarpSpecializedILi2ELi2ELi32ELb0ELb0EEEJSH_NS5_IJNSW_ISF_SC_EES1N_EEESI_SJ_SI_SJ_NS1I_6fusion15FusionCallbacksIS1M_NS1P_17LinearCombinationISI_fSI_fLNS_15FloatRoundStyleE2EEESH_S1O_JEEENS4_5SM1004TMEM4LOAD26SM100_TMEM_LOAD_16dp32b32xES14_S1E_NS4_39AutoVectorizingCopyWithAssumedAlignmentILi128EEENS4_14SM90_TMA_STOREES1E_S20_S20_EEEvvEEEEvNT_6ParamsE,"ax",@progbits
	.align	128
.text._ZN7cutlass13device_kernelINS_4gemm6kernel13GemmUniversalIN4cute5tupleIJiiiiEEENS1_10collective13CollectiveMmaINS1_35MainloopSm100TmaUmmaWarpSpecializedILi17ELi2ELi4ENS5_IJNS4_1CILi2EEENSA_ILi1EEESC_EEEEENS5_IJNSA_ILi64EEENSA_ILi128EEESF_EEENS_12float_e5m2_tENS5_IJlSC_lEEESI_SJ_NS4_8TiledMMAINS4_8MMA_AtomIJNS4_10MMA_TraitsINS4_19SM100_MMA_F8F6F4_SSEJSI_SI_fSF_SG_NS4_17integral_constantINS4_4UMMA5MajorELSQ_0EEESR_NSO_INSP_7ScaleInELSS_0EEEST_EEEEEENS4_6LayoutINS5_IJSC_SC_SC_EEENS5_IJNSA_ILi0EEESY_SY_EEEEENS5_IJNS4_10UnderscoreES11_S11_EEEEENS4_13SM90_TMA_LOADENS4_14ComposedLayoutINS4_7SwizzleILi2ELi4ELi3EEENS4_18smem_ptr_flag_bitsILi8EEENSW_INS5_IJNSA_ILi8EEESF_EEENS5_IJSF_SC_EEEEEEEvNS4_8identityENS4_23SM90_TMA_LOAD_MULTICASTES1E_vS1F_EENS_8epilogue10collective18CollectiveEpilogueINS1I_23Sm100TmaWarpSpecializedILi2ELi2ELi32ELb0ELb0EEEJSH_NS5_IJNSW_ISF_SC_EES1N_EEESI_SJ_SI_SJ_NS1I_6fusion15FusionCallbacksIS1M_NS1P_17LinearCombinationISI_fSI_fLNS_15FloatRoundStyleE2EEESH_S1O_JEEENS4_5SM1004TMEM4LOAD26SM100_TMEM_LOAD_16dp32b32xES14_S1E_NS4_39AutoVectorizingCopyWithAssumedAlignmentILi128EEENS4_14SM90_TMA_STOREES1E_S20_S20_EEEvvEEEEvNT_6ParamsE:
        .type           _ZN7cutlass13device_kernelINS_4gemm6kernel13GemmUniversalIN4cute5tupleIJiiiiEEENS1_10collective13CollectiveMmaINS1_35MainloopSm100TmaUmmaWarpSpecializedILi17ELi2ELi4ENS5_IJNS4_1CILi2EEENSA_ILi1EEESC_EEEEENS5_IJNSA_ILi64EEENSA_ILi128EEESF_EEENS_12float_e5m2_tENS5_IJlSC_lEEESI_SJ_NS4_8TiledMMAINS4_8MMA_AtomIJNS4_10MMA_TraitsINS4_19SM100_MMA_F8F6F4_SSEJSI_SI_fSF_SG_NS4_17integral_constantINS4_4UMMA5MajorELSQ_0EEESR_NSO_INSP_7ScaleInELSS_0EEEST_EEEEEENS4_6LayoutINS5_IJSC_SC_SC_EEENS5_IJNSA_ILi0EEESY_SY_EEEEENS5_IJNS4_10UnderscoreES11_S11_EEEEENS4_13SM90_TMA_LOADENS4_14ComposedLayoutINS4_7SwizzleILi2ELi4ELi3EEENS4_18smem_ptr_flag_bitsILi8EEENSW_INS5_IJNSA_ILi8EEESF_EEENS5_IJSF_SC_EEEEEEEvNS4_8identityENS4_23SM90_TMA_LOAD_MULTICASTES1E_vS1F_EENS_8epilogue10collective18CollectiveEpilogueINS1I_23Sm100TmaWarpSpecializedILi2ELi2ELi32ELb0ELb0EEEJSH_NS5_IJNSW_ISF_SC_EES1N_EEESI_SJ_SI_SJ_NS1I_6fusion15FusionCallbacksIS1M_NS1P_17LinearCombinationISI_fSI_fLNS_15FloatRoundStyleE2EEESH_S1O_JEEENS4_5SM1004TMEM4LOAD26SM100_TMEM_LOAD_16dp32b32xES14_S1E_NS4_39AutoVectorizingCopyWithAssumedAlignmentILi128EEENS4_14SM90_TMA_STOREES1E_S20_S20_EEEvvEEEEvNT_6ParamsE,@function
        .size           _ZN7cutlass13device_kernelINS_4gemm6kernel13GemmUniversalIN4cute5tupleIJiiiiEEENS1_10collective13CollectiveMmaINS1_35MainloopSm100TmaUmmaWarpSpecializedILi17ELi2ELi4ENS5_IJNS4_1CILi2EEENSA_ILi1EEESC_EEEEENS5_IJNSA_ILi64EEENSA_ILi128EEESF_EEENS_12float_e5m2_tENS5_IJlSC_lEEESI_SJ_NS4_8TiledMMAINS4_8MMA_AtomIJNS4_10MMA_TraitsINS4_19SM100_MMA_F8F6F4_SSEJSI_SI_fSF_SG_NS4_17integral_constantINS4_4UMMA5MajorELSQ_0EEESR_NSO_INSP_7ScaleInELSS_0EEEST_EEEEEENS4_6LayoutINS5_IJSC_SC_SC_EEENS5_IJNSA_ILi0EEESY_SY_EEEEENS5_IJNS4_10UnderscoreES11_S11_EEEEENS4_13SM90_TMA_LOADENS4_14ComposedLayoutINS4_7SwizzleILi2ELi4ELi3EEENS4_18smem_ptr_flag_bitsILi8EEENSW_INS5_IJNSA_ILi8EEESF_EEENS5_IJSF_SC_EEEEEEEvNS4_8identityENS4_23SM90_TMA_LOAD_MULTICASTES1E_vS1F_EENS_8epilogue10collective18CollectiveEpilogueINS1I_23Sm100TmaWarpSpecializedILi2ELi2ELi32ELb0ELb0EEEJSH_NS5_IJNSW_ISF_SC_EES1N_EEESI_SJ_SI_SJ_NS1I_6fusion15FusionCallbacksIS1M_NS1P_17LinearCombinationISI_fSI_fLNS_15FloatRoundStyleE2EEESH_S1O_JEEENS4_5SM1004TMEM4LOAD26SM100_TMEM_LOAD_16dp32b32xES14_S1E_NS4_39AutoVectorizingCopyWithAssumedAlignmentILi128EEENS4_14SM90_TMA_STOREES1E_S20_S20_EEEvvEEEEvNT_6ParamsE,(.L_x_189 - _ZN7cutlass13device_kernelINS_4gemm6kernel13GemmUniversalIN4cute5tupleIJiiiiEEENS1_10collective13CollectiveMmaINS1_35MainloopSm100TmaUmmaWarpSpecializedILi17ELi2ELi4ENS5_IJNS4_1CILi2EEENSA_ILi1EEESC_EEEEENS5_IJNSA_ILi64EEENSA_ILi128EEESF_EEENS_12float_e5m2_tENS5_IJlSC_lEEESI_SJ_NS4_8TiledMMAINS4_8MMA_AtomIJNS4_10MMA_TraitsINS4_19SM100_MMA_F8F6F4_SSEJSI_SI_fSF_SG_NS4_17integral_constantINS4_4UMMA5MajorELSQ_0EEESR_NSO_INSP_7ScaleInELSS_0EEEST_EEEEEENS4_6LayoutINS5_IJSC_SC_SC_EEENS5_IJNSA_ILi0EEESY_SY_EEEEENS5_IJNS4_10UnderscoreES11_S11_EEEEENS4_13SM90_TMA_LOADENS4_14ComposedLayoutINS4_7SwizzleILi2ELi4ELi3EEENS4_18smem_ptr_flag_bitsILi8EEENSW_INS5_IJNSA_ILi8EEESF_EEENS5_IJSF_SC_EEEEEEEvNS4_8identityENS4_23SM90_TMA_LOAD_MULTICASTES1E_vS1F_EENS_8epilogue10collective18CollectiveEpilogueINS1I_23Sm100TmaWarpSpecializedILi2ELi2ELi32ELb0ELb0EEEJSH_NS5_IJNSW_ISF_SC_EES1N_EEESI_SJ_SI_SJ_NS1I_6fusion15FusionCallbacksIS1M_NS1P_17LinearCombinationISI_fSI_fLNS_15FloatRoundStyleE2EEESH_S1O_JEEENS4_5SM1004TMEM4LOAD26SM100_TMEM_LOAD_16dp32b32xES14_S1E_NS4_39AutoVectorizingCopyWithAssumedAlignmentILi128EEENS4_14SM90_TMA_STOREES1E_S20_S20_EEEvvEEEEvNT_6ParamsE)
        .other          _ZN7cutlass13device_kernelINS_4gemm6kernel13GemmUniversalIN4cute5tupleIJiiiiEEENS1_10collective13CollectiveMmaINS1_35MainloopSm100TmaUmmaWarpSpecializedILi17ELi2ELi4ENS5_IJNS4_1CILi2EEENSA_ILi1EEESC_EEEEENS5_IJNSA_ILi64EEENSA_ILi128EEESF_EEENS_12float_e5m2_tENS5_IJlSC_lEEESI_SJ_NS4_8TiledMMAINS4_8MMA_AtomIJNS4_10MMA_TraitsINS4_19SM100_MMA_F8F6F4_SSEJSI_SI_fSF_SG_NS4_17integral_constantINS4_4UMMA5MajorELSQ_0EEESR_NSO_INSP_7ScaleInELSS_0EEEST_EEEEEENS4_6LayoutINS5_IJSC_SC_SC_EEENS5_IJNSA_ILi0EEESY_SY_EEEEENS5_IJNS4_10UnderscoreES11_S11_EEEEENS4_13SM90_TMA_LOADENS4_14ComposedLayoutINS4_7SwizzleILi2ELi4ELi3EEENS4_18smem_ptr_flag_bitsILi8EEENSW_INS5_IJNSA_ILi8EEESF_EEENS5_IJSF_SC_EEEEEEEvNS4_8identityENS4_23SM90_TMA_LOAD_MULTICASTES1E_vS1F_EENS_8epilogue10collective18CollectiveEpilogueINS1I_23Sm100TmaWarpSpecializedILi2ELi2ELi32ELb0ELb0EEEJSH_NS5_IJNSW_ISF_SC_EES1N_EEESI_SJ_SI_SJ_NS1I_6fusion15FusionCallbacksIS1M_NS1P_17LinearCombinationISI_fSI_fLNS_15FloatRoundStyleE2EEESH_S1O_JEEENS4_5SM1004TMEM4LOAD26SM100_TMEM_LOAD_16dp32b32xES14_S1E_NS4_39AutoVectorizingCopyWithAssumedAlignmentILi128EEENS4_14SM90_TMA_STOREES1E_S20_S20_EEEvvEEEEvNT_6ParamsE,@"STO_CUDA_ENTRY STV_DEFAULT"
_ZN7cutlass13device_kernelINS_4gemm6kernel13GemmUniversalIN4cute5tupleIJiiiiEEENS1_10collective13CollectiveMmaINS1_35MainloopSm100TmaUmmaWarpSpecializedILi17ELi2ELi4ENS5_IJNS4_1CILi2EEENSA_ILi1EEESC_EEEEENS5_IJNSA_ILi64EEENSA_ILi128EEESF_EEENS_12float_e5m2_tENS5_IJlSC_lEEESI_SJ_NS4_8TiledMMAINS4_8MMA_AtomIJNS4_10MMA_TraitsINS4_19SM100_MMA_F8F6F4_SSEJSI_SI_fSF_SG_NS4_17integral_constantINS4_4UMMA5MajorELSQ_0EEESR_NSO_INSP_7ScaleInELSS_0EEEST_EEEEEENS4_6LayoutINS5_IJSC_SC_SC_EEENS5_IJNSA_ILi0EEESY_SY_EEEEENS5_IJNS4_10UnderscoreES11_S11_EEEEENS4_13SM90_TMA_LOADENS4_14ComposedLayoutINS4_7SwizzleILi2ELi4ELi3EEENS4_18smem_ptr_flag_bitsILi8EEENSW_INS5_IJNSA_ILi8EEESF_EEENS5_IJSF_SC_EEEEEEEvNS4_8identityENS4_23SM90_TMA_LOAD_MULTICASTES1E_vS1F_EENS_8epilogue10collective18CollectiveEpilogueINS1I_23Sm100TmaWarpSpecializedILi2ELi2ELi32ELb0ELb0EEEJSH_NS5_IJNSW_ISF_SC_EES1N_EEESI_SJ_SI_SJ_NS1I_6fusion15FusionCallbacksIS1M_NS1P_17LinearCombinationISI_fSI_fLNS_15FloatRoundStyleE2EEESH_S1O_JEEENS4_5SM1004TMEM4LOAD26SM100_TMEM_LOAD_16dp32b32xES14_S1E_NS4_39AutoVectorizingCopyWithAssumedAlignmentILi128EEENS4_14SM90_TMA_STOREES1E_S20_S20_EEEvvEEEEvNT_6ParamsE:
[----:B------:R-:W1:Y:S01]  /*0000*/  LDC R1, c[0x0][0x37c] ;  /* 0x0000df00ff017b82 */ /* 0x000e620000000800 */
[----:B------:R-:W2:Y:S01]  /*0010*/  S2R R93, SR_TID.X ;  /* 0x00000000005d7919 */ /* 0x000ea20000002100 */
[----:B------:R-:W3:Y:S01]  /*0020*/  LDCU.64 UR8, c[0x0][0x890] ;  /* 0x00011200ff0877ac */ /* 0x000ee20008000a00 */
[----:B------:R-:W-:Y:S02]  /*0030*/  PRMT R84, RZ, 0x7610, R84 ;  /* 0x00007610ff547816 */ /* 0x000fe40000000054 */
[----:B------:R-:W-:Y:S01]  /*0040*/  ELECT P3, URZ, PT ;  /* 0x0000000000ff782f */ /* 0x000fe20003860000 */
[----:B---3--:R-:W-:-:S04]  /*0050*/  UISETP.NE.U32.AND UP0, UPT, UR8, URZ, UPT ;  /* 0x000000ff0800728c */ /* 0x008fc8000bf05070 */
[----:B------:R-:W-:Y:S01]  /*0060*/  UISETP.NE.AND.EX UP0, UPT, UR9, URZ, UPT, UP0 ;  /* 0x000000ff0900728c */ /* 0x000fe2000bf05300 */
[----:B--2---:R-:W-:-:S05]  /*0070*/  SHF.R.U32.HI R85, RZ, 0x5, R93 ;  /* 0x00000005ff557819 */ /* 0x004fca000001165d */
[----:B------:R-:W2:Y:S02]  /*0080*/  SHFL.IDX PT, R0, R85, RZ, 0x1f ;  /* 0x00001fff55007589 */ /* 0x000ea400000e0000 */
[----:B--2---:R-:W-:Y:S01]  /*0090*/  R2UR UR18, R0 ;  /* 0x00000000001272ca */ /* 0x004fe200000e0000 */
[----:B-1----:R-:W-:-:S14]  /*00a0*/  BRA.U UP0, `(.L_x_0) ;  /* 0x0000000100307547 */ /* 0x002fdc000b800000 */
[----:B------:R-:W1:Y:S02]  /*00b0*/  LDCU.64 UR4, c[0x0][0x888] ;  /* 0x00011100ff0477ac */ /* 0x000e640008000a00 */
[----:B-1----:R-:W-:-:S04]  /*00c0*/  UISETP.NE.U32.AND UP0, UPT, UR4, URZ, UPT ;  /* 0x000000ff0400728c */ /* 0x002fc8000bf05070 */
[----:B------:R-:W-:-:S09]  /*00d0*/  UISETP.NE.AND.EX UP0, UPT, UR5, URZ, UPT, UP0 ;  /* 0x000000ff0500728c */ /* 0x000fd2000bf05300 */
[----:B------:R-:W-:Y:S05]  /*00e0*/  BRA.U !UP0, `(.L_x_1) ;  /* 0x0000000108147547 */ /* 0x000fea000b800000 */
[----:B------:R-:W1:Y:S01]  /*00f0*/  LDC.64 R2, c[0x0][0x888] ;  /* 0x00022200ff027b82 */ /* 0x000e620000000a00 */
[----:B------:R-:W1:Y:S02]  /*0100*/  LDCU.64 UR4, c[0x0][0x358] ;  /* 0x00006b00ff0477ac */ /* 0x000e640008000a00 */
[----:B-1----:R1:W5:Y:S01]  /*0110*/  LDG.E R41, desc[UR4][R2.64] ;  /* 0x0000000402297981 */ /* 0x002362000c1e1900 */
[----:B------:R-:W-:Y:S01]  /*0120*/  HFMA2 R84, -RZ, RZ, 0, 5.9604644775390625e-08 ;  /* 0x00000001ff547431 */ /* 0x000fe200000001ff */
[----:B------:R-:W-:Y:S05]  /*0130*/  BRA `(.L_x_0) ;  /* 0x00000000000c7947 */ /* 0x000fea0003800000 */
.L_x_1:
[----:B------:R-:W1:Y:S01]  /*0140*/  LDCU UR4, c[0x0][0x880] ;  /* 0x00011000ff0477ac */ /* 0x000e620008000800 */
[----:B------:R-:W-:Y:S01]  /*0150*/  HFMA2 R84, -RZ, RZ, 0, 5.9604644775390625e-08 ;  /* 0x00000001ff547431 */ /* 0x000fe200000001ff */
[----:B-1----:R-:W-:-:S07]  /*0160*/  MOV R41, UR4 ;  /* 0x0000000400297c02 */ /* 0x002fce0008000f00 */
.L_x_0:
[----:B------:R-:W2:Y:S02]  /*0170*/  LDCU.64 UR4, c[0x0][0x8b0] ;  /* 0x00011600ff0477ac */ /* 0x000ea40008000a00 */
[----:B--2---:R-:W-:-:S04]  /*0180*/  UISETP.NE.U32.AND UP0, UPT, UR4, URZ, UPT ;  /* 0x000000ff0400728c */ /* 0x004fc8000bf05070 */
[----:B------:R-:W-:-:S09]  /*0190*/  UISETP.NE.AND.EX UP0, UPT, UR5, URZ, UPT, UP0 ;  /* 0x000000ff0500728c */ /* 0x000fd2000bf05300 */
[----:B------:R-:W-:Y:S05]  /*01a0*/  BRA.U UP0, `(.L_x_2) ;  /* 0x0000000100287547 */ /* 0x000fea000b800000 */
[----:B------:R-:W2:Y:S02]  /*01b0*/  LDCU.64 UR4, c[0x0][0x8a8] ;  /* 0x00011500ff0477ac */ /* 0x000ea40008000a00 */
[----:B--2---:R-:W-:-:S04]  /*01c0*/  UISETP.NE.U32.AND UP0, UPT, UR4, URZ, UPT ;  /* 0x000000ff0400728c */ /* 0x004fc8000bf05070 */
[----:B------:R-:W-:-:S09]  /*01d0*/  UISETP.NE.AND.EX UP0, UPT, UR5, URZ, UPT, UP0 ;  /* 0x000000ff0500728c */ /* 0x000fd2000bf05300 */
[----:B------:R-:W-:Y:S05]  /*01e0*/  BRA.U !UP0, `(.L_x_3) ;  /* 0x0000000108107547 */ /* 0x000fea000b800000 */
[----:B------:R-:W2:Y:S01]  /*01f0*/  LDC.64 R38, c[0x0][0x8a8] ;  /* 0x00022a00ff267b82 */ /* 0x000ea20000000a00 */
[----:B------:R-:W2:Y:S02]  /*0200*/  LDCU.64 UR4, c[0x0][0x358] ;  /* 0x00006b00ff0477ac */ /* 0x000ea40008000a00 */
[----:B--2---:R2:W5:Y:S01]  /*0210*/  LDG.E R38, desc[UR4][R38.64] ;  /* 0x0000000426267981 */ /* 0x004562000c1e1900 */
[----:B------:R-:W-:Y:S05]  /*0220*/  BRA `(.L_x_2) ;  /* 0x0000000000087947 */ /* 0x000fea0003800000 */
.L_x_3:
[----:B------:R-:W2:Y:S02]  /*0230*/  LDCU UR4, c[0x0][0x8a0] ;  /* 0x00011400ff0477ac */ /* 0x000ea40008000800 */
[----:B--2---:R-:W-:Y:S02]  /*0240*/  MOV R38, UR4 ;  /* 0x0000000400267c02 */ /* 0x004fe40008000f00 */
.L_x_2:
[----:B------:R-:W-:Y:S01]  /*0250*/  IMAD.U32 R0, RZ, RZ, UR18 ;  /* 0x00000012ff007e24 */ /* 0x000fe2000f8e00ff */
[----:B------:R-:W-:Y:S04]  /*0260*/  BSSY.RECONVERGENT B0, `(.L_x_4) ;  /* 0x000000c000007945 */ /* 0x000fe80003800200 */
[C---:B------:R-:W-:Y:S02]  /*0270*/  ISETP.NE.OR P1, PT, R0.reuse, 0x1, !P3 ;  /* 0x000000010000780c */ /* 0x040fe40005f25670 */
[----:B------:R-:W-:-:S11]  /*0280*/  ISETP.NE.OR P0, PT, R0, 0x3, !P3 ;  /* 0x000000030000780c */ /* 0x000fd60005f05670 */
[----:B------:R-:W-:Y:S05]  /*0290*/  @P1 BRA `(.L_x_5) ;  /* 0x0000000000201947 */ /* 0x000fea0003800000 */
[----:B------:R-:W3:Y:S02]  /*02a0*/  LDCU.64 UR4, c[0x0][0x348] ;  /* 0x00006900ff0477ac */ /* 0x000ee40008000a00 */
[----:B---3--:R-:W-:Y:S02]  /*02b0*/  UIADD3 UR6, UP1, UPT, UR4, 0x80, URZ ;  /* 0x0000008004067890 */ /* 0x008fe4000ff3e0ff */
[----:B------:R-:W-:Y:S02]  /*02c0*/  UIADD3 UR4, UP0, UPT, UR4, 0x180, URZ ;  /* 0x0000018004047890 */ /* 0x000fe4000ff1e0ff */
[----:B------:R-:W-:Y:S02]  /*02d0*/  UIADD3.X UR7, UPT, UPT, URZ, UR5, URZ, UP1, !UPT ;  /* 0x00000005ff077290 */ /* 0x000fe40008ffe4ff */
[----:B------:R-:W-:-:S07]  /*02e0*/  UIADD3.X UR5, UPT, UPT, URZ, UR5, URZ, UP0, !UPT ;  /* 0x00000005ff057290 */ /* 0x000fce00087fe4ff */
[----:B------:R3:W-:Y:S02]  /*02f0*/  UTMACCTL.PF [UR6] ;  /* 0x00000000060079b9 */ /* 0x0007e40008040000 */
[----:B------:R3:W-:Y:S02]  /*0300*/  UTMACCTL.PF [UR4] ;  /* 0x00000000040079b9 */ /* 0x0007e40008040000 */
[----:B---3--:R-:W-:Y:S01]  /*0310*/  NOP ;  /* 0x0000000000007918 */ /* 0x008fe20000000000 */
.L_x_5:
[----:B------:R-:W-:Y:S05]  /*0320*/  BSYNC.RECONVERGENT B0 ;  /* 0x0000000000007941 */ /* 0x000fea0003800200 */
.L_x_4:
[----:B------:R-:W-:Y:S04]  /*0330*/  BSSY.RECONVERGENT B0, `(.L_x_6) ;  /* 0x000000a000007945 */ /* 0x000fe80003800200 */
        /* <DEDUP_REMOVED lines=9> */
.L_x_7:
[----:B------:R-:W-:Y:S05]  /*03d0*/  BSYNC.RECONVERGENT B0 ;  /* 0x0000000000007941 */ /* 0x000fea0003800200 */
.L_x_6:
[----:B------:R-:W3:Y:S01]  /*03e0*/  LDCU.64 UR4, c[0x0][0x888] ;  /* 0x00011100ff0477ac */ /* 0x000ee20008000a00 */
[----:B------:R-:W-:Y:S02]  /*03f0*/  UISETP.EQ.U32.AND UP2, UPT, UR8, URZ, UPT ;  /* 0x000000ff0800728c */ /* 0x000fe4000bf42070 */
[----:B------:R-:W-:Y:S02]  /*0400*/  UPLOP3.LUT UP3, UPT, UPT, UPT, UPT, 0x80, 0x8 ;  /* 0x000000000008789c */ /* 0x000fe40003f6f070 */
[----:B---3--:R-:W-:-:S04]  /*0410*/  UISETP.NE.U32.AND UP0, UPT, UR4, URZ, UPT ;  /* 0x000000ff0400728c */ /* 0x008fc8000bf05070 */
[----:B------:R-:W-:-:S04]  /*0420*/  UISETP.NE.AND.EX UP1, UPT, UR5, URZ, UPT, UP0 ;  /* 0x000000ff0500728c */ /* 0x000fc8000bf25300 */
[----:B------:R-:W-:-:S04]  /*0430*/  UISETP.EQ.OR.EX UP4, UPT, UR9, URZ, !UP1, UP2 ;  /* 0x000000ff0900728c */ /* 0x000fc8000cf82720 */
[----:B------:R-:W-:-:S06]  /*0440*/  UP2UR UR4, UPR, URZ, 0x10 ;  /* 0x00000010ff047883 */ /* 0x000fcc0008000000 */
[----:B------:R-:W-:Y:S01]  /*0450*/  MOV R86, UR4 ;  /* 0x0000000400567c02 */ /* 0x000fe20008000f00 */
[----:B------:R-:W-:Y:S06]  /*0460*/  BRA.U !UP4, `(.L_x_8) ;  /* 0x000000010c207547 */ /* 0x000fec000b800000 */
[----:B------:R-:W-:Y:S01]  /*0470*/  UISETP.NE.U32.AND UP2, UPT, UR8, URZ, UPT ;  /* 0x000000ff0800728c */ /* 0x000fe2000bf45070 */
[----:B-----5:R-:W-:Y:S01]  /*0480*/  FSETP.NEU.AND P0, PT, R41, RZ, PT ;  /* 0x000000ff2900720b */ /* 0x020fe20003f0d000 */
[----:B------:R-:W-:Y:S02]  /*0490*/  USEL UR4, URZ, 0xffffffff, UP1 ;  /* 0xffffffffff047887 */ /* 0x000fe40008800000 */
[----:B------:R-:W-:-:S10]  /*04a0*/  UISETP.NE.AND.EX UP2, UPT, UR9, URZ, UPT, UP2 ;  /* 0x000000ff0900728c */ /* 0x000fd4000bf45320 */
[----:B------:R-:W-:Y:S01]  /*04b0*/  VOTEU.ANY UP0, P0 ;  /* 0x0000000000ff7886 */ /* 0x000fe20000000100 */
[----:B------:R-:W-:-:S04]  /*04c0*/  @!UP2 USEL UR4, URZ, 0xffffffff, UP0 ;  /* 0xffffffffff04a887 */ /* 0x000fc80008000000 */
[----:B------:R-:W-:-:S04]  /*04d0*/  ULOP3.LUT UR4, UR4, 0x1, URZ, 0xc0, !UPT ;  /* 0x0000000104047892 */ /* 0x000fc8000f8ec0ff */
[----:B------:R-:W-:-:S11]  /*04e0*/  UISETP.NE.U32.AND UP3, UPT, UR4, 0x1, UPT ;  /* 0x000000010400788c */ /* 0x000fd6000bf65070 */
.L_x_8:
[----:B-1----:R-:W1:Y:S02]  /*04f0*/  SHFL.IDX PT, R2, R85, RZ, 0x1f ;  /* 0x00001fff55027589 */ /* 0x002e6400000e0000 */
[----:B-1----:R-:W-:-:S13]  /*0500*/  ISETP.NE.AND P0, PT, R2, RZ, PT ;  /* 0x000000ff0200720c */ /* 0x002fda0003f05270 */
[----:B------:R-:W-:Y:S05]  /*0510*/  @P0 BRA `(.L_x_9) ;  /* 0x0000000000cc0947 */ /* 0x000fea0003800000 */
[----:B------:R-:W-:Y:S01]  /*0520*/  ELECT P0, URZ, PT ;  /* 0x0000000000ff782f */ /* 0x000fe20003800000 */
[----:B------:R-:W-:-:S12]  /*0530*/  BSSY.RECONVERGENT B0, `(.L_x_9) ;  /* 0x0000031000007945 */ /* 0x000fd80003800200 */
[----:B------:R-:W-:Y:S05]  /*0540*/  @!P0 BRA `(.L_x_10) ;  /* 0x0000000000bc8947 */ /* 0x000fea0003800000 */
[----:B------:R-:W1:Y:S01]  /*0550*/  S2UR UR4, SR_CgaCtaId ;  /* 0x00000000000479c3 */ /* 0x000e620000008800 */
[----:B------:R-:W-:Y:S01]  /*0560*/  UMOV UR5, 0x400 ;  /* 0x0000040000057882 */ /* 0x000fe20000000000 */
[----:B------:R-:W-:Y:S01]  /*0570*/  UMOV UR8, 0x1 ;  /* 0x0000000100087882 */ /* 0x000fe20000000000 */
[----:B------:R-:W-:Y:S01]  /*0580*/  UMOV UR6, 0x2 ;  /* 0x0000000200067882 */ /* 0x000fe20000000000 */
[----:B------:R-:W-:-:S04]  /*0590*/  UIADD3 UR8, UPT, UPT, -UR8, 0x100000, URZ ;  /* 0x0010000008087890 */ /* 0x000fc8000fffe1ff */
[----:B------:R-:W-:Y:S02]  /*05a0*/  USHF.L.U32 UR9, UR8, 0xb, URZ ;  /* 0x0000000b08097899 */ /* 0x000fe400080006ff */
[----:B------:R-:W-:Y:S02]  /*05b0*/  USHF.L.U32 UR8, UR8, 0x1, URZ ;  /* 0x0000000108087899 */ /* 0x000fe400080006ff */
[----:B------:R-:W-:-:S04]  /*05c0*/  UIADD3 UR6, UPT, UPT, -UR6, 0x100000, URZ ;  /* 0x0010000006067890 */ /* 0x000fc8000fffe1ff */
[----:B------:R-:W-:Y:S02]  /*05d0*/  USHF.L.U32 UR7, UR6, 0xb, URZ ;  /* 0x0000000b06077899 */ /* 0x000fe400080006ff */
[----:B------:R-:W-:Y:S02]  /*05e0*/  USHF.L.U32 UR6, UR6, 0x1, URZ ;  /* 0x0000000106067899 */ /* 0x000fe400080006ff */
[----:B-1----:R-:W-:Y:S01]  /*05f0*/  ULEA UR4, UR4, UR5, 0x18 ;  /* 0x0000000504047291 */ /* 0x002fe2000f8ec0ff */
[----:B------:R-:W1:Y:S11]  /*0600*/  FENCE.VIEW.ASYNC.S ;  /* 0x00000000000073c6 */ /* 0x000e760000000000 */
[----:B-1----:R1:W3:Y:S01]  /*0610*/  SYNCS.EXCH.64 URZ, [UR4], UR8 ;  /* 0x0000000804ff75b2 */ /* 0x0022e20008000100 */
[----:B------:R1:W4:Y:S01]  /*0620*/  SYNCS.EXCH.64 URZ, [UR4+0x88], UR6 ;  /* 0x0000880604ff75b2 */ /* 0x0003220008000100 */
[----:B------:R1:W1:Y:S01]  /*0630*/  SYNCS.EXCH.64 URZ, [UR4+0x8], UR8 ;  /* 0x0000080804ff75b2 */ /* 0x0002620008000100 */
        /* <DEDUP_REMOVED lines=31> */
[----:B---34-:R-:W-:Y:S01]  /*0830*/  NOP ;  /* 0x0000000000007918 */ /* 0x018fe20000000000 */
.L_x_10:
[----:B-1----:R-:W-:Y:S05]  /*0840*/  BSYNC.RECONVERGENT B0 ;  /* 0x0000000000007941 */ /* 0x002fea0003800200 */
.L_x_9:
[----:B------:R-:W1:Y:S01]  /*0850*/  SHFL.IDX PT, R2, R85, RZ, 0x1f ;  /* 0x00001fff55027589 */ /* 0x000e6200000e0000 */
[----:B------:R-:W-:Y:S01]  /*0860*/  NOP ;  /* 0x0000000000007918 */ /* 0x000fe20000000000 */
[----:B-1----:R-:W-:-:S13]  /*0870*/  ISETP.NE.AND P0, PT, R2, 0x1, PT ;  /* 0x000000010200780c */ /* 0x002fda0003f05270 */
[----:B------:R-:W-:Y:S05]  /*0880*/  @P0 BRA `(.L_x_11) ;  /* 0x0000000000480947 */ /* 0x000fea0003800000 */
        /* <DEDUP_REMOVED lines=9> */
[----:B------:R-:W-:Y:S01]  /*0920*/  USHF.L.U32 UR6, UR6, 0x1, URZ ;  /* 0x0000000106067899 */ /* 0x000fe200080006ff */
[----:B------:R-:W-:Y:S01]  /*0930*/  ELECT P0, URZ, PT ;  /* 0x0000000000ff782f */ /* 0x000fe20003800000 */
[----:B-1----:R-:W-:Y:S01]  /*0940*/  ULEA UR4, UR4, UR5, 0x18 ;  /* 0x0000000504047291 */ /* 0x002fe2000f8ec0ff */
[----:B------:R-:W1:Y:S11]  /*0950*/  FENCE.VIEW.ASYNC.S ;  /* 0x00000000000073c6 */ /* 0x000e760000000000 */
[----:B-1----:R1:W3:Y:S01]  /*0960*/  SYNCS.EXCH.64 URZ, [UR4+0x110], UR8 ;  /* 0x0001100804ff75b2 */ /* 0x0022e20008000100 */
[----:B------:R1:W4:Y:S01]  /*0970*/  SYNCS.EXCH.64 URZ, [UR4+0x120], UR6 ;  /* 0x0001200604ff75b2 */ /* 0x0003220008000100 */
[----:B------:R1:W1:Y:S01]  /*0980*/  SYNCS.EXCH.64 URZ, [UR4+0x118], UR8 ;  /* 0x0001180804ff75b2 */ /* 0x0002620008000100 */
[----:B------:R1:W1:Y:S01]  /*0990*/  SYNCS.EXCH.64 URZ, [UR4+0x128], UR6 ;  /* 0x0001280604ff75b2 */ /* 0x0002620008000100 */
[----:B------:R-:W-:Y:S01]  /*09a0*/  NOP ;  /* 0x0000000000007918 */ /* 0x000fe20000000000 */
.L_x_11:
[----:B------:R-:W2:Y:S01]  /*09b0*/  SHFL.IDX PT, R2, R85, RZ, 0x1f ;  /* 0x00001fff55027589 */ /* 0x000ea200000e0000 */
[----:B------:R-:W-:Y:S01]  /*09c0*/  NOP ;  /* 0x0000000000007918 */ /* 0x000fe20000000000 */
[----:B--2---:R-:W-:-:S13]  /*09d0*/  ISETP.NE.AND P0, PT, R2, 0x3, PT ;  /* 0x000000030200780c */ /* 0x004fda0003f05270 */
[----:B------:R-:W-:Y:S05]  /*09e0*/  @P0 BRA `(.L_x_12) ;  /* 0x0000000000300947 */ /* 0x000fea0003800000 */
[----:B-1----:R-:W1:Y:S01]  /*09f0*/  S2UR UR4, SR_CgaCtaId ;  /* 0x00000000000479c3 */ /* 0x002e620000008800 */
[----:B------:R-:W-:Y:S01]  /*0a00*/  UMOV UR6, 0x400 ;  /* 0x0000040000067882 */ /* 0x000fe20000000000 */
[----:B------:R-:W-:Y:S01]  /*0a10*/  UMOV UR5, 0x20 ;  /* 0x0000002000057882 */ /* 0x000fe20000000000 */
[----:B------:R-:W-:Y:S01]  /*0a20*/  ELECT P0, URZ, PT ;  /* 0x0000000000ff782f */ /* 0x000fe20003800000 */
[----:B-1----:R-:W-:Y:S02]  /*0a30*/  ULEA UR6, UR4, UR6, 0x18 ;  /* 0x0000000604067291 */ /* 0x002fe4000f8ec0ff */
[----:B------:R-:W-:-:S04]  /*0a40*/  UIADD3 UR4, UPT, UPT, -UR5, 0x100000, URZ ;  /* 0x0010000005047890 */ /* 0x000fc8000fffe1ff */
[----:B------:R-:W-:Y:S02]  /*0a50*/  USHF.L.U32 UR5, UR4, 0xb, URZ ;  /* 0x0000000b04057899 */ /* 0x000fe400080006ff */
[----:B------:R-:W-:Y:S01]  /*0a60*/  USHF.L.U32 UR4, UR4, 0x1, URZ ;  /* 0x0000000104047899 */ /* 0x000fe200080006ff */
[----:B------:R-:W1:Y:S11]  /*0a70*/  FENCE.VIEW.ASYNC.S ;  /* 0x00000000000073c6 */ /* 0x000e760000000000 */
[----:B-1----:R2:W1:Y:S01]  /*0a80*/  SYNCS.EXCH.64 URZ, [UR6+0x130], UR4 ;  /* 0x0001300406ff75b2 */ /* 0x0024620008000100 */
[----:B------:R2:W1:Y:S02]  /*0a90*/  SYNCS.EXCH.64 URZ, [UR6+0x138], UR4 ;  /* 0x0001380406ff75b2 */ /* 0x0004640008000100 */
[----:B--2---:R-:W-:Y:S01]  /*0aa0*/  NOP ;  /* 0x0000000000007918 */ /* 0x004fe20000000000 */
.L_x_12:
[----:B------:R-:W2:Y:S01]  /*0ab0*/  SHFL.IDX PT, R2, R85, RZ, 0x1f ;  /* 0x00001fff55027589 */ /* 0x000ea200000e0000 */
[----:B------:R-:W-:Y:S01]  /*0ac0*/  NOP ;  /* 0x0000000000007918 */ /* 0x000fe20000000000 */
[----:B--2---:R-:W-:-:S13]  /*0ad0*/  ISETP.NE.AND P0, PT, R2, 0x4, PT ;  /* 0x000000040200780c */ /* 0x004fda0003f05270 */
[----:B------:R-:W-:Y:S05]  /*0ae0*/  @P0 BRA `(.L_x_13) ;  /* 0x00000000004c0947 */ /* 0x000fea0003800000 */
[----:B-1----:R-:W1:Y:S01]  /*0af0*/  S2UR UR6, SR_CgaCtaId ;  /* 0x00000000000679c3 */ /* 0x002e620000008800 */
[----:B------:R-:W-:Y:S01]  /*0b00*/  UMOV UR4, 0x1e0 ;  /* 0x000001e000047882 */ /* 0x000fe20000000000 */
[----:B------:R-:W-:Y:S01]  /*0b10*/  UMOV UR5, 0x400 ;  /* 0x0000040000057882 */ /* 0x000fe20000000000 */
[----:B------:R-:W-:Y:S01]  /*0b20*/  USEL UR4, UR4, 0x1a0, UP3 ;  /* 0x000001a004047887 */ /* 0x000fe20009800000 */
[----:B------:R-:W-:Y:S01]  /*0b30*/  UMOV UR8, 0x1 ;  /* 0x0000000100087882 */ /* 0x000fe20000000000 */
[----:B------:R-:W-:Y:S01]  /*0b40*/  ELECT P0, URZ, PT ;  /* 0x0000000000ff782f */ /* 0x000fe20003800000 */
[----:B------:R-:W-:-:S04]  /*0b50*/  UIADD3 UR8, UPT, UPT, -UR8, 0x100000, URZ ;  /* 0x0010000008087890 */ /* 0x000fc8000fffe1ff */
[----:B------:R-:W-:Y:S02]  /*0b60*/  USHF.L.U32 UR9, UR8, 0xb, URZ ;  /* 0x0000000b08097899 */ /* 0x000fe400080006ff */
[----:B------:R-:W-:Y:S02]  /*0b70*/  USHF.L.U32 UR8, UR8, 0x1, URZ ;  /* 0x0000000108087899 */ /* 0x000fe400080006ff */
[----:B-1----:R-:W-:Y:S02]  /*0b80*/  ULEA UR6, UR6, UR5, 0x18 ;  /* 0x0000000506067291 */ /* 0x002fe4000f8ec0ff */
[----:B------:R-:W-:-:S04]  /*0b90*/  UIADD3 UR4, UPT, UPT, -UR4, 0x100000, URZ ;  /* 0x0010000004047890 */ /* 0x000fc8000fffe1ff */
[----:B------:R-:W-:Y:S02]  /*0ba0*/  USHF.L.U32 UR5, UR4, 0xb, URZ ;  /* 0x0000000b04057899 */ /* 0x000fe400080006ff */
[----:B------:R-:W-:Y:S01]  /*0bb0*/  USHF.L.U32 UR4, UR4, 0x1, URZ ;  /* 0x0000000104047899 */ /* 0x000fe200080006ff */
[----:B------:R-:W1:Y:S03]  /*0bc0*/  FENCE.VIEW.ASYNC.S ;  /* 0x00000000000073c6 */ /* 0x000e660000000000 */
[----:B-1----:R2:W1:Y:S08]  /*0bd0*/  SYNCS.EXCH.64 URZ, [UR6+0x140], UR8 ;  /* 0x0001400806ff75b2 */ /* 0x0024700008000100 */
[----:B------:R2:W1:Y:S01]  /*0be0*/  SYNCS.EXCH.64 URZ, [UR6+0x150], UR4 ;  /* 0x0001500406ff75b2 */ /* 0x0004620008000100 */
[----:B------:R2:W1:Y:S01]  /*0bf0*/  SYNCS.EXCH.64 URZ, [UR6+0x148], UR8 ;  /* 0x0001480806ff75b2 */ /* 0x0004620008000100 */
[----:B------:R2:W1:Y:S02]  /*0c00*/  SYNCS.EXCH.64 URZ, [UR6+0x158], UR4 ;  /* 0x0001580406ff75b2 */ /* 0x0004640008000100 */
[----:B--2---:R-:W-:Y:S01]  /*0c10*/  NOP ;  /* 0x0000000000007918 */ /* 0x004fe20000000000 */
.L_x_13:
[----:B------:R-:W2:Y:S01]  /*0c20*/  SHFL.IDX PT, R2, R85, RZ, 0x1f ;  /* 0x00001fff55027589 */ /* 0x000ea200000e0000 */
[----:B------:R-:W-:Y:S01]  /*0c30*/  NOP ;  /* 0x0000000000007918 */ /* 0x000fe20000000000 */
[----:B--2---:R-:W-:-:S13]  /*0c40*/  ISETP.NE.AND P0, PT, R2, 0x5, PT ;  /* 0x000000050200780c */ /* 0x004fda0003f05270 */
[----:B------:R-:W-:Y:S05]  /*0c50*/  @P0 BRA `(.L_x_14) ;  /* 0x0000000000580947 */ /* 0x000fea0003800000 */
[----:B-1----:R-:W1:Y:S01]  /*0c60*/  S2UR UR4, SR_CgaCtaId ;  /* 0x00000000000479c3 */ /* 0x002e620000008800 */
        /* <DEDUP_REMOVED lines=12> */
[----:B-1----:R2:W1:Y:S01]  /*0d30*/  SYNCS.EXCH.64 URZ, [UR4+0x160], UR8 ;  /* 0x0001600804ff75b2 */ /* 0x0024620008000100 */
[----:B------:R2:W1:Y:S01]  /*0d40*/  SYNCS.EXCH.64 URZ, [UR4+0x180], UR6 ;  /* 0x0001800604ff75b2 */ /* 0x0004620008000100 */
[----:B------:R2:W1:Y:S01]  /*0d50*/  SYNCS.EXCH.64 URZ, [UR4+0x168], UR8 ;  /* 0x0001680804ff75b2 */ /* 0x0004620008000100 */
[----:B------:R2:W1:Y:S01]  /*0d60*/  SYNCS.EXCH.64 URZ, [UR4+0x188], UR6 ;  /* 0x0001880604ff75b2 */ /* 0x0004620008000100 */
[----:B------:R2:W1:Y:S01]  /*0d70*/  SYNCS.EXCH.64 URZ, [UR4+0x170], UR8 ;  /* 0x0001700804ff75b2 */ /* 0x0004620008000100 */
[----:B------:R2:W1:Y:S01]  /*0d80*/  SYNCS.EXCH.64 URZ, [UR4+0x190], UR6 ;  /* 0x0001900604ff75b2 */ /* 0x0004620008000100 */
[----:B------:R2:W1:Y:S01]  /*0d90*/  SYNCS.EXCH.64 URZ, [UR4+0x178], UR8 ;  /* 0x0001780804ff75b2 */ /* 0x0004620008000100 */
[----:B------:R2:W1:Y:S02]  /*0da0*/  SYNCS.EXCH.64 URZ, [UR4+0x198], UR6 ;  /* 0x0001980604ff75b2 */ /* 0x0004640008000100 */
[----:B--2---:R-:W-:Y:S01]  /*0db0*/  NOP ;  /* 0x0000000000007918 */ /* 0x004fe20000000000 */
.L_x_14:
[----:B------:R-:W2:Y:S01]  /*0dc0*/  SHFL.IDX PT, R2, R85, RZ, 0x1f ;  /* 0x00001fff55027589 */ /* 0x000ea200000e0000 */
[----:B------:R-:W-:Y:S01]  /*0dd0*/  NOP ;  /* 0x0000000000007918 */ /* 0x000fe20000000000 */
[----:B--2---:R-:W-:-:S13]  /*0de0*/  ISETP.NE.AND P0, PT, R2, 0x3, PT ;  /* 0x000000030200780c */ /* 0x004fda0003f05270 */
[----:B------:R-:W-:Y:S05]  /*0df0*/  @P0 BRA `(.L_x_15) ;  /* 0x0000000000380947 */ /* 0x000fea0003800000 */
[----:B------:R-:W2:Y:S01]  /*0e00*/  S2UR UR5, SR_CgaCtaId ;  /* 0x00000000000579c3 */ /* 0x000ea20000008800 */
[----:B-1----:R-:W-:Y:S01]  /*0e10*/  UMOV UR4, 0x400 ;  /* 0x0000040000047882 */ /* 0x002fe20000000000 */
[----:B------:R-:W-:Y:S01]  /*0e20*/  UMOV UR6, 0x20 ;  /* 0x0000002000067882 */ /* 0x000fe20000000000 */
[----:B------:R-:W-:Y:S01]  /*0e30*/  ELECT P0, URZ, PT ;  /* 0x0000000000ff782f */ /* 0x000fe20003800000 */
[----:B------:R-:W-:-:S04]  /*0e40*/  UIADD3 UR6, UPT, UPT, -UR6, 0x100000, URZ ;  /* 0x0010000006067890 */ /* 0x000fc8000fffe1ff */
[----:B------:R-:W-:Y:S02]  /*0e50*/  USHF.L.U32 UR7, UR6, 0xb, URZ ;  /* 0x0000000b06077899 */ /* 0x000fe400080006ff */
[----:B------:R-:W-:Y:S02]  /*0e60*/  USHF.L.U32 UR6, UR6, 0x1, URZ ;  /* 0x0000000106067899 */ /* 0x000fe400080006ff */
[----:B--2---:R-:W-:Y:S01]  /*0e70*/  ULEA UR4, UR5, UR4, 0x18 ;  /* 0x0000000405047291 */ /* 0x004fe2000f8ec0ff */
[----:B------:R-:W1:Y:S11]  /*0e80*/  FENCE.VIEW.ASYNC.S ;  /* 0x00000000000073c6 */ /* 0x000e760000000000 */
[----:B-1----:R2:W1:Y:S01]  /*0e90*/  SYNCS.EXCH.64 URZ, [UR4+0x1a0], UR6 ;  /* 0x0001a00604ff75b2 */ /* 0x0024620008000100 */
[----:B------:R2:W1:Y:S01]  /*0ea0*/  SYNCS.EXCH.64 URZ, [UR4+0x1b0], UR6 ;  /* 0x0001b00604ff75b2 */ /* 0x0004620008000100 */
[----:B------:R2:W1:Y:S01]  /*0eb0*/  SYNCS.EXCH.64 URZ, [UR4+0x1a8], UR6 ;  /* 0x0001a80604ff75b2 */ /* 0x0004620008000100 */
[----:B------:R2:W1:Y:S02]  /*0ec0*/  SYNCS.EXCH.64 URZ, [UR4+0x1b8], UR6 ;  /* 0x0001b80604ff75b2 */ /* 0x0004640008000100 */
[----:B--2---:R-:W-:Y:S01]  /*0ed0*/  NOP ;  /* 0x0000000000007918 */ /* 0x004fe20000000000 */
.L_x_15:
[----:B-1----:R-:W1:Y:S01]  /*0ee0*/  LDCU UR4, c[0x0][0x36c] ;  /* 0x00006d80ff0477ac */ /* 0x002e620008000800 */
[----:B------:R-:W-:Y:S01]  /*0ef0*/  ISETP.NE.OR P3, PT, R0, 0x2, !P3 ;  /* 0x000000020000780c */ /* 0x000fe20005f65670 */
[----:B------:R-:W-:Y:S01]  /*0f00*/  NOP ;  /* 0x0000000000007918 */ /* 0x000fe20000000000 */
[----:B------:R-:W-:Y:S01]  /*0f10*/  LOP3.LUT R0, R93, 0x1f, RZ, 0xc0, !PT ;  /* 0x0000001f5d007812 */ /* 0x000fe200078ec0ff */
[----:B------:R-:W-:Y:S02]  /*0f20*/  UISETP.NE.AND UP4, UPT, UR18, 0x2, UPT ;  /* 0x000000021200788c */ /* 0x000fe4000bf85270 */
[----:B------:R-:W-:Y:S02]  /*0f30*/  UISETP.NE.AND UP5, UPT, UR18, URZ, UPT ;  /* 0x000000ff1200728c */ /* 0x000fe4000bfa5270 */
[----:B-1----:R-:W-:-:S09]  /*0f40*/  UISETP.EQ.U32.AND UP6, UPT, UR4, 0x1, UPT ;  /* 0x000000010400788c */ /* 0x002fd2000bfc2070 */
[----:B------:R-:W-:Y:S05]  /*0f50*/  BRA.U !UP6, `(.L_x_16) ;  /* 0x000000010e087547 */ /* 0x000fea000b800000 */
[----:B---34-:R-:W-:Y:S01]  /*0f60*/  UCGABAR_ARV ;  /* 0x00000000000079c7 */ /* 0x018fe20008000000 */
[----:B------:R-:W-:Y:S05]  /*0f70*/  BRA `(.L_x_17) ;  /* 0x0000000000047947 */ /* 0x000fea0003800000 */
.L_x_16:
[----:B---34-:R-:W-:Y:S01]  /*0f80*/  NOP ;  /* 0x0000000000007918 */ /* 0x018fe20000000000 */
.L_x_17:
[----:B------:R-:W1:Y:S01]  /*0f90*/  S2UR UR20, SR_CTAID.X ;  /* 0x00000000001479c3 */ /* 0x000e620000002500 */
[----:B------:R-:W-:-:S05]  /*0fa0*/  CS2R.32 R3, SR_CgaSize ;  /* 0x0000000000037805 */ /* 0x000fca0000008a00 */
[----:B------:R-:W-:-:S05]  /*0fb0*/  IMAD R3, R3, -0xa0, RZ ;  /* 0xffffff6003037824 */ /* 0x000fca00078e02ff */
[----:B------:R-:W-:-:S14]  /*0fc0*/  R2UR UR5, R3 ;  /* 0x00000000030572ca */ /* 0x000fdc00000e0000 */
[----:B------:R-:W2:Y:S01]  /*0fd0*/  LDCU UR5, c[0x0][UR5+0x2b0] ;  /* 0x00005600050577ac */ /* 0x000ea20008000800 */
[----:B------:R-:W-:-:S05]  /*0fe0*/  CS2R.32 R3, SR_CgaSize ;  /* 0x0000000000037805 */ /* 0x000fca0000008a00 */
[----:B------:R-:W-:-:S05]  /*0ff0*/  IMAD R3, R3, -0xa0, RZ ;  /* 0xffffff6003037824 */ /* 0x000fca00078e02ff */
[----:B------:R-:W-:-:S14]  /*1000*/  R2UR UR4, R3 ;  /* 0x00000000030472ca */ /* 0x000fdc00000e0000 */
[----:B------:R-:W3:Y:S01]  /*1010*/  LDCU UR4, c[0x0][UR4+0x2b4] ;  /* 0x00005680040477ac */ /* 0x000ee20008000800 */
[----:B------:R-:W4:Y:S01]  /*1020*/  S2UR UR30, SR_CTAID.Y ;  /* 0x00000000001e79c3 */ /* 0x000f220000002600 */
[----:B------:R-:W-:-:S05]  /*1030*/  CS2R.32 R3, SR_CgaSize ;  /* 0x0000000000037805 */ /* 0x000fca0000008a00 */
[----:B------:R-:W-:-:S05]  /*1040*/  IMAD R3, R3, -0xa0, RZ ;  /* 0xffffff6003037824 */ /* 0x000fca00078e02ff */
[----:B------:R-:W-:-:S14]  /*1050*/  R2UR UR62, R3 ;  /* 0x00000000033e72ca */ /* 0x000fdc00000e0000 */
[----:B------:R-:W3:Y:S01]  /*1060*/  LDCU UR62, c[0x0][UR62+0x2a0] ;  /* 0x000054003e3e77ac */ /* 0x000ee20008000800 */
[----:B------:R-:W-:-:S05]  /*1070*/  CS2R.32 R3, SR_CgaSize ;  /* 0x0000000000037805 */ /* 0x000fca0000008a00 */
[----:B------:R-:W-:-:S05]  /*1080*/  IMAD R3, R3, -0xa0, RZ ;  /* 0xffffff6003037824 */ /* 0x000fca00078e02ff */
[----:B------:R-:W-:-:S14]  /*1090*/  R2UR UR59, R3 ;  /* 0x00000000033b72ca */ /* 0x000fdc00000e0000 */
[----:B------:R-:W3:Y:S01]  /*10a0*/  LDCU UR59, c[0x0][UR59+0x2a4] ;  /* 0x000054803b3b77ac */ /* 0x000ee20008000800 */
[----:B------:R-:W3:Y:S01]  /*10b0*/  S2UR UR7, SR_CgaCtaId ;  /* 0x00000000000779c3 */ /* 0x000ee20000008800 */
[----:B------:R-:W3:Y:S01]  /*10c0*/  LDCU UR19, c[0x0][0xb24] ;  /* 0x00016480ff1377ac */ /* 0x000ee20008000800 */
[----:B------:R-:W3:Y:S01]  /*10d0*/  LDCU UR42, c[0x0][0xb24] ;  /* 0x00016480ff2a77ac */ /* 0x000ee20008000800 */
[----:B-1----:R-:W-:Y:S01]  /*10e0*/  I2FP.F32.U32 R3, UR20 ;  /* 0x0000001400037c45 */ /* 0x002fe20008201000 */
[----:B------:R-:W1:Y:S04]  /*10f0*/  LDCU UR23, c[0x0][0xb30] ;  /* 0x00016600ff1777ac */ /* 0x000e680008000800 */
[----:B--2---:R-:W-:Y:S01]  /*1100*/  FMUL R3, R3, UR5 ;  /* 0x0000000503037c20 */ /* 0x004fe20008400000 */
[----:B----4-:R-:W-:-:S05]  /*1110*/  I2FP.F32.U32 R2, UR30 ;  /* 0x0000001e00027c45 */ /* 0x010fca0008201000 */
[----:B------:R-:W2:Y:S01]  /*1120*/  F2I.U32.TRUNC.NTZ R3, R3 ;  /* 0x0000000300037305 */ /* 0x000ea2000020f000 */
[----:B---3--:R-:W-:Y:S01]  /*1130*/  FMUL R2, R2, UR4 ;  /* 0x0000000402027c20 */ /* 0x008fe20008400000 */
[----:B------:R-:W-:-:S06]  /*1140*/  USHF.L.U32 UR28, UR7, 0xc, URZ ;  /* 0x0000000c071c7899 */ /* 0x000fcc00080006ff */
[----:B------:R-:W3:Y:S01]  /*1150*/  F2I.U32.TRUNC.NTZ R2, R2 ;  /* 0x0000000200027305 */ /* 0x000ee2000020f000 */
[----:B------:R-:W-:Y:S01]  /*1160*/  ULOP3.LUT UR28, UR28, 0x1000, URZ, 0xc0, !UPT ;  /* 0x000010001c1c7892 */ /* 0x000fe2000f8ec0ff */
[----:B--2---:R-:W-:Y:S02]  /*1170*/  R2UR UR4, R3 ;  /* 0x00000000030472ca */ /* 0x004fe400000e0000 */
[----:B---3--:R-:W-:Y:S02]  /*1180*/  R2UR UR6, R2 ;  /* 0x00000000020672ca */ /* 0x008fe400000e0000 */
[----:B------:R-:W-:-:S09]  /*1190*/  PRMT R2, RZ, 0x7610, R2 ;  /* 0x00007610ff027816 */ /* 0x000fd20000000002 */
[----:B------:R-:W-:-:S04]  /*11a0*/  UIADD3 UR5, UPT, UPT, -UR4, URZ, URZ ;  /* 0x000000ff04057290 */ /* 0x000fc8000fffe1ff */
[----:B------:R-:W-:Y:S02]  /*11b0*/  UIMAD UR62, UR62, UR5, UR20 ;  /* 0x000000053e3e72a4 */ /* 0x000fe4000f8e0214 */
[----:B------:R-:W-:-:S04]  /*11c0*/  UIADD3 UR4, UPT, UPT, -UR6, URZ, URZ ;  /* 0x000000ff06047290 */ /* 0x000fc8000fffe1ff */
[----:B------:R-:W-:Y:S01]  /*11d0*/  UIMAD UR59, UR59, UR4, UR30 ;  /* 0x000000043b3b72a4 */ /* 0x000fe2000f8e021e */
[----:B-1----:R-:W-:Y:S11]  /*11e0*/  BRA.U UP5, `(.L_x_18) ;  /* 0x0000000105247547 */ /* 0x002ff6000b800000 */
[----:B------:R-:W-:-:S04]  /*11f0*/  UISETP.NE.AND UP0, UPT, UR59, URZ, UPT ;  /* 0x000000ff3b00728c */ /* 0x000fc8000bf05270 */
[----:B------:R-:W-:-:S04]  /*1200*/  UISETP.EQ.OR UP0, UPT, UR62, URZ, !UP0 ;  /* 0x000000ff3e00728c */ /* 0x000fc8000c702670 */
[----:B------:R-:W-:Y:S02]  /*1210*/  USEL UR5, URZ, 0x1, !UP0 ;  /* 0x00000001ff057887 */ /* 0x000fe4000c000000 */
[----:B------:R-:W-:-:S04]  /*1220*/  UISETP.NE.AND UP0, UPT, UR59, URZ, UPT ;  /* 0x000000ff3b00728c */ /* 0x000fc8000bf05270 */
[----:B------:R-:W-:Y:S02]  /*1230*/  USEL UR4, URZ, 0x2, UP0 ;  /* 0x00000002ff047887 */ /* 0x000fe40008000000 */
[----:B------:R-:W-:-:S04]  /*1240*/  UISETP.NE.AND UP0, UPT, UR62, 0x1, UPT ;  /* 0x000000013e00788c */ /* 0x000fc8000bf05270 */
[----:B------:R-:W-:-:S04]  /*1250*/  USEL UR4, UR4, 0x2, UP0 ;  /* 0x0000000204047887 */ /* 0x000fc80008000000 */
[----:B------:R-:W-:-:S06]  /*1260*/  UIADD3 UR4, UPT, UPT, UR5, UR4, URZ ;  /* 0x0000000405047290 */ /* 0x000fcc000fffe0ff */
[----:B------:R-:W-:-:S07]  /*1270*/  MOV R2, UR4 ;  /* 0x0000000400027c02 */ /* 0x000fce0008000f00 */
.L_x_18:
[----:B------:R-:W1:Y:S01]  /*1280*/  S2UR UR36, SR_CTAID.Z ;  /* 0x00000000002479c3 */ /* 0x000e620000002700 */
[----:B------:R-:W-:-:S09]  /*1290*/  UISETP.GE.AND UP0, UPT, UR19, 0x1, UPT ;  /* 0x000000011300788c */ /* 0x000fd2000bf06270 */
[----:B------:R-:W-:Y:S05]  /*12a0*/  BRA.U !UP0, `(.L_x_19) ;  /* 0x0000000108d47547 */ /* 0x000fea000b800000 */
[----:B------:R-:W2:Y:S01]  /*12b0*/  LDCU.128 UR12, c[0x0][0xb10] ;  /* 0x00016200ff0c77ac */ /* 0x000ea20008000c00 */
[----:B------:R-:W3:Y:S01]  /*12c0*/  LDCU UR21, c[0x0][0xb0c] ;  /* 0x00016180ff1577ac */ /* 0x000ee20008000800 */
[----:B------:R-:W4:Y:S01]  /*12d0*/  LDCU UR6, c[0x0][0x370] ;  /* 0x00006e00ff0677ac */ /* 0x000f220008000800 */
[----:B------:R-:W1:Y:S01]  /*12e0*/  LDCU UR7, c[0x0][0x374] ;  /* 0x00006e80ff0777ac */ /* 0x000e620008000800 */
[----:B------:R-:W1:Y:S01]  /*12f0*/  LDCU UR22, c[0x0][0xb20] ;  /* 0x00016400ff1677ac */ /* 0x000e620008000800 */
[----:B--2---:R-:W-:Y:S02]  /*1300*/  UIMAD.WIDE.U32 UR4, UR20, UR12, URZ ;  /* 0x0000000c140472a5 */ /* 0x004fe4000f8e00ff */
[----:B---3--:R-:W-:Y:S01]  /*1310*/  UISETP.NE.AND UP0, UPT, UR21, 0x1, UPT ;  /* 0x000000011500788c */ /* 0x008fe2000bf05270 */
[----:B------:R-:W2:Y:S01]  /*1320*/  LDCU.64 UR8, c[0x0][0xb28] ;  /* 0x00016500ff0877ac */ /* 0x000ea20008000a00 */
[----:B----4-:R-:W-:-:S03]  /*1330*/  UIMAD.WIDE.U32 UR10, UR6, UR12, URZ ;  /* 0x0000000c060a72a5 */ /* 0x010fc6000f8e00ff */
[----:B------:R-:W-:Y:S01]  /*1340*/  UMOV UR4, UR5 ;  /* 0x0000000500047c82 */ /* 0x000fe20008000000 */
[----:B------:R-:W-:Y:S02]  /*1350*/  UISETP.NE.AND UP2, UPT, UR19, 0x1, UPT ;  /* 0x000000011300788c */ /* 0x000fe4000bf45270 */
[----:B------:R-:W-:Y:S01]  /*1360*/  USHF.R.U32.HI UR4, URZ, UR13, UR4 ;  /* 0x0000000dff047299 */ /* 0x000fe20008011604 */
[----:B------:R-:W-:Y:S01]  /*1370*/  UMOV UR10, UR11 ;  /* 0x0000000b000a7c82 */ /* 0x000fe20008000000 */
[----:B------:R-:W-:Y:S02]  /*1380*/  UIMAD.WIDE.U32 UR16, UR30, UR15, URZ ;  /* 0x0000000f1e1072a5 */ /* 0x000fe4000f8e00ff */
[----:B------:R-:W-:Y:S02]  /*1390*/  USEL UR5, UR20, UR4, !UP0 ;  /* 0x0000000414057287 */ /* 0x000fe4000c000000 */
[----:B------:R-:W-:Y:S02]  /*13a0*/  @UP0 USHF.R.U32.HI UR6, URZ, UR13, UR10 ;  /* 0x0000000dff060299 */ /* 0x000fe4000801160a */
[----:B------:R-:W-:-:S02]  /*13b0*/  UISETP.NE.AND UP0, UPT, UR14, 0x1, UPT ;  /* 0x000000010e00788c */ /* 0x000fc4000bf05270 */
[----:B-1----:R-:W-:Y:S02]  /*13c0*/  UIMAD.WIDE.U32 UR10, UR7, UR15, URZ ;  /* 0x0000000f070a72a5 */ /* 0x002fe4000f8e00ff */
[----:B--2---:R-:W-:Y:S01]  /*13d0*/  UIMAD.WIDE.U32 UR12, UR6, UR8, URZ ;  /* 0x00000008060c72a5 */ /* 0x004fe2000f8e00ff */
[----:B------:R-:W-:Y:S02]  /*13e0*/  UMOV UR4, UR17 ;  /* 0x0000001100047c82 */ /* 0x000fe40008000000 */
[----:B------:R-:W-:Y:S02]  /*13f0*/  USHF.R.U32.HI UR4, URZ, UR22, UR4 ;  /* 0x00000016ff047299 */ /* 0x000fe40008011604 */
[----:B------:R-:W-:Y:S02]  /*1400*/  UMOV UR10, UR11 ;  /* 0x0000000b000a7c82 */ /* 0x000fe40008000000 */
[----:B------:R-:W-:Y:S01]  /*1410*/  UMOV UR12, UR13 ;  /* 0x0000000d000c7c82 */ /* 0x000fe20008000000 */
[----:B------:R-:W-:-:S02]  /*1420*/  @UP0 USHF.R.U32.HI UR7, URZ, UR22, UR10 ;  /* 0x00000016ff070299 */ /* 0x000fc4000801160a */
[----:B------:R-:W-:Y:S02]  /*1430*/  USEL UR4, UR30, UR4, !UP0 ;  /* 0x000000041e047287 */ /* 0x000fe4000c000000 */
[----:B------:R-:W-:Y:S02]  /*1440*/  UIMAD.WIDE.U32 UR10, UR7, UR8, URZ ;  /* 0x00000008070a72a5 */ /* 0x000fe4000f8e00ff */
[----:B------:R-:W-:Y:S02]  /*1450*/  @UP2 USHF.R.U32.HI UR6, URZ, UR9, UR12 ;  /* 0x00000009ff062299 */ /* 0x000fe4000801160c */
[----:B------:R-:W-:-:S03]  /*1460*/  UIMAD.WIDE.U32 UR12, UR4, UR8, URZ ;  /* 0x00000008040c72a5 */ /* 0x000fc6000f8e00ff */
[----:B------:R-:W-:Y:S02]  /*1470*/  UMOV UR10, UR11 ;  /* 0x0000000b000a7c82 */ /* 0x000fe40008000000 */
[----:B------:R-:W-:Y:S02]  /*1480*/  @UP2 USHF.R.U32.HI UR7, URZ, UR9, UR10 ;  /* 0x00000009ff072299 */ /* 0x000fe4000801160a */
[----:B------:R-:W-:Y:S02]  /*1490*/  UIMAD UR10, UR6, UR19, URZ ;  /* 0x00000013060a72a4 */ /* 0x000fe4000f8e02ff */
[----:B------:R-:W-:-:S04]  /*14a0*/  UIMAD UR7, UR7, UR19, URZ ;  /* 0x00000013070772a4 */ /* 0x000fc8000f8e02ff */
[----:B------:R-:W-:-:S03]  /*14b0*/  UISETP.GE.AND UP0, UPT, UR4, UR7, UPT ;  /* 0x000000070400728c */ /* 0x000fc6000bf06270 */
[----:B------:R-:W-:Y:S01]  /*14c0*/  UMOV UR7, UR13 ;  /* 0x0000000d00077c82 */ /* 0x000fe20008000000 */
[----:B------:R-:W-:Y:S02]  /*14d0*/  UISETP.GE.OR UP0, UPT, UR5, UR10, UP0 ;  /* 0x0000000a0500728c */ /* 0x000fe40008706670 */
[----:B------:R-:W-:Y:S02]  /*14e0*/  UIMAD.WIDE.U32 UR10, UR5, UR8, URZ ;  /* 0x00000008050a72a5 */ /* 0x000fe4000f8e00ff */
[----:B------:R-:W-:Y:S02]  /*14f0*/  USHF.R.U32.HI UR7, URZ, UR9, UR7 ;  /* 0x00000009ff077299 */ /* 0x000fe40008011607 */
[----:B------:R-:W-:Y:S02]  /*1500*/  UIADD3 UR10, UPT, UPT, -UR4, URZ, URZ ;  /* 0x000000ff040a7290 */ /* 0x000fe4000fffe1ff */
[----:B------:R-:W-:Y:S02]  /*1510*/  USEL UR7, UR4, UR7, !UP2 ;  /* 0x0000000704077287 */ /* 0x000fe4000d000000 */
[----:B------:R-:W-:Y:S01]  /*1520*/  UIMAD UR10, UR14, UR10, UR30 ;  /* 0x0000000a0e0a72a4 */ /* 0x000fe2000f8e021e */
[----:B------:R-:W-:Y:S01]  /*1530*/  @!UP0 UMOV UR8, UR11 ;  /* 0x0000000b00088c82 */ /* 0x000fe20008000000 */
[----:B------:R-:W-:-:S02]  /*1540*/  UIADD3 UR11, UPT, UPT, -UR5, URZ, URZ ;  /* 0x000000ff050b7290 */ /* 0x000fc4000fffe1ff */
[----:B------:R-:W-:Y:S02]  /*1550*/  @!UP0 USHF.R.U32.HI UR8, URZ, UR9, UR8 ;  /* 0x00000009ff088299 */ /* 0x000fe40008011608 */
[----:B------:R-:W-:Y:S02]  /*1560*/  UIADD3 UR9, UPT, UPT, -UR7, URZ, URZ ;  /* 0x000000ff07097290 */ /* 0x000fe4000fffe1ff */
[----:B------:R-:W-:Y:S02]  /*1570*/  @!UP0 USEL UR8, UR5, UR8, !UP2 ;  /* 0x0000000805088287 */ /* 0x000fe4000d000000 */
[----:B------:R-:W-:Y:S02]  /*1580*/  UIMAD UR9, UR19, UR9, UR4 ;  /* 0x00000009130972a4 */ /* 0x000fe4000f8e0204 */
[----:B------:R-:W-:Y:S02]  /*1590*/  @!UP0 UIADD3 UR7, UPT, UPT, UR7, -UR8, URZ ;  /* 0x8000000807078290 */ /* 0x000fe4000fffe0ff */
[----:B------:R-:W-:-:S02]  /*15a0*/  @!UP0 UIMAD UR6, UR9, UR6, UR8 ;  /* 0x00000006090682a4 */ /* 0x000fc4000f8e0208 */
[----:B------:R-:W-:Y:S02]  /*15b0*/  @!UP0 UIMAD UR4, UR7, UR19, UR5 ;  /* 0x00000013070482a4 */ /* 0x000fe4000f8e0205 */
[----:B------:R-:W-:Y:S02]  /*15c0*/  UIMAD UR20, UR21, UR11, UR20 ;  /* 0x0000000b151472a4 */ /* 0x000fe4000f8e0214 */
[----:B------:R-:W-:Y:S01]  /*15d0*/  UIMAD UR30, UR4, UR14, UR10 ;  /* 0x0000000e041e72a4 */ /* 0x000fe2000f8e020a */
[----:B------:R-:W-:Y:S02]  /*15e0*/  @!UP0 UMOV UR5, UR6 ;  /* 0x0000000600058c82 */ /* 0x000fe40008000000 */
[----:B------:R-:W-:-:S12]  /*15f0*/  UIMAD UR20, UR5, UR21, UR20 ;  /* 0x00000015051472a4 */ /* 0x000fd8000f8e0214 */
.L_x_19:
[----:B------:R-:W-:-:S09]  /*1600*/  UISETP.NE.AND UP0, UPT, UR23, 0x1, UPT ;  /* 0x000000011700788c */ /* 0x000fd2000bf05270 */
[----:B------:R-:W-:Y:S05]  /*1610*/  BRA.U UP0, `(.L_x_20) ;  /* 0x0000000100407547 */ /* 0x000fea000b800000 */
[----:B------:R-:W2:Y:S01]  /*1620*/  LDCU.128 UR8, c[0x0][0xb10] ;  /* 0x00016200ff0877ac */ /* 0x000ea20008000c00 */
[----:B------:R-:W3:Y:S01]  /*1630*/  LDCU UR12, c[0x0][0xb0c] ;  /* 0x00016180ff0c77ac */ /* 0x000ee20008000800 */
[----:B------:R-:W4:Y:S01]  /*1640*/  LDCU UR13, c[0x0][0xb20] ;  /* 0x00016400ff0d77ac */ /* 0x000f220008000800 */
[----:B--2---:R-:W-:Y:S02]  /*1650*/  UIMAD.WIDE.U32 UR4, UR20, UR8, URZ ;  /* 0x00000008140472a5 */ /* 0x004fe4000f8e00ff */
[----:B------:R-:W-:Y:S02]  /*1660*/  UIMAD.WIDE.U32 UR6, UR30, UR11, URZ ;  /* 0x0000000b1e0672a5 */ /* 0x000fe4000f8e00ff */
[----:B---3--:R-:W-:Y:S02]  /*1670*/  UISETP.NE.AND UP0, UPT, UR12, 0x1, UPT ;  /* 0x000000010c00788c */ /* 0x008fe4000bf05270 */
[----:B------:R-:W-:-:S03]  /*1680*/  USHF.R.U32.HI UR5, URZ, UR9, UR5 ;  /* 0x00000009ff057299 */ /* 0x000fc60008011605 */
[----:B------:R-:W-:Y:S01]  /*1690*/  UMOV UR4, UR7 ;  /* 0x0000000700047c82 */ /* 0x000fe20008000000 */
[----:B------:R-:W-:Y:S02]  /*16a0*/  USEL UR5, UR20, UR5, !UP0 ;  /* 0x0000000514057287 */ /* 0x000fe4000c000000 */
[----:B------:R-:W-:Y:S02]  /*16b0*/  UISETP.NE.AND UP0, UPT, UR10, 0x1, UPT ;  /* 0x000000010a00788c */ /* 0x000fe4000bf05270 */
[----:B----4-:R-:W-:-:S04]  /*16c0*/  USHF.R.U32.HI UR4, URZ, UR13, UR4 ;  /* 0x0000000dff047299 */ /* 0x010fc80008011604 */
[----:B------:R-:W-:-:S04]  /*16d0*/  USEL UR4, UR30, UR4, !UP0 ;  /* 0x000000041e047287 */ /* 0x000fc8000c000000 */
[----:B------:R-:W-:Y:S02]  /*16e0*/  UIADD3 UR6, UPT, UPT, UR5, -UR4, URZ ;  /* 0x8000000405067290 */ /* 0x000fe4000fffe0ff */
[----:B------:R-:W-:Y:S02]  /*16f0*/  UIADD3 UR4, UPT, UPT, -UR5, UR4, URZ ;  /* 0x0000000405047290 */ /* 0x000fe4000fffe1ff */
[----:B------:R-:W-:Y:S02]  /*1700*/  UIMAD UR30, UR6, UR10, UR30 ;  /* 0x0000000a061e72a4 */ /* 0x000fe4000f8e021e */
[----:B------:R-:W-:-:S12]  /*1710*/  UIMAD UR20, UR4, UR12, UR20 ;  /* 0x0000000c041472a4 */ /* 0x000fd8000f8e0214 */
.L_x_20:
[----:B------:R-:W-:Y:S01]  /*1720*/  UISETP.NE.AND UP0, UPT, UR18, 0x2, UPT ;  /* 0x000000021200788c */ /* 0x000fe2000bf05270 */
[----:B------:R-:W-:Y:S09]  /*1730*/  BRA.U !UP6, `(.L_x_21) ;  /* 0x000000010e0c7547 */ /* 0x000ff2000b800000 */
[----:B------:R-:W-:Y:S01]  /*1740*/  UCGABAR_WAIT ;  /* 0x0000000000007dc7 */ /* 0x000fe20008000000 */
[----:B------:R-:W-:Y:S01]  /*1750*/  CCTL.IVALL ;  /* 0x00000000ff00798f */ /* 0x000fe20002000000 */
[----:B------:R-:W-:Y:S05]  /*1760*/  BRA `(.L_x_22) ;  /* 0x0000000000047947 */ /* 0x000fea0003800000 */
.L_x_21:
[----:B------:R-:W-:Y:S06]  /*1770*/  BAR.SYNC.DEFER_BLOCKING 0x0 ;  /* 0x0000000000007b1d */ /* 0x000fec0000010000 */
.L_x_22:
[----:B------:R-:W-:Y:S05]  /*1780*/  BRA.U UP0, `(.L_x_23) ;  /* 0x00000019008c7547 */ /* 0x000fea000b800000 */
[----:B------:R-:W2:Y:S01]  /*1790*/  LDCU UR6, c[0x0][0x38c] ;  /* 0x00007180ff0677ac */ /* 0x000ea20008000800 */
[----:B------:R-:W3:Y:S01]  /*17a0*/  S2UR UR8, SR_CgaCtaId ;  /* 0x00000000000879c3 */ /* 0x000ee20000008800 */
[----:B------:R-:W-:Y:S01]  /*17b0*/  PLOP3.LUT P1, PT, PT, PT, UP3, 0x80, 0x8 ;  /* 0x000000000008781c */ /* 0x000fe20003f2f038 */
[----:B------:R-:W-:Y:S01]  /*17c0*/  IMAD.MOV.U32 R12, RZ, RZ, 0x1 ;  /* 0x00000001ff0c7424 */ /* 0x000fe200078e00ff */
[----:B------:R-:W-:Y:S01]  /*17d0*/  UMOV UR7, 0x400 ;  /* 0x0000040000077882 */ /* 0x000fe20000000000 */
[----:B------:R-:W-:Y:S01]  /*17e0*/  UISETP.NE.AND UP1, UPT, UR18, URZ, UPT ;  /* 0x000000ff1200728c */ /* 0x000fe2000bf25270 */
[----:B------:R-:W-:Y:S01]  /*17f0*/  ISETP.EQ.OR P2, PT, R0, RZ, P3 ;  /* 0x000000ff0000720c */ /* 0x000fe20001f42670 */
[----:B------:R-:W-:Y:S01]  /*1800*/  USEL UR24, URZ, 0x1, UP4 ;  /* 0x00000001ff187887 */ /* 0x000fe2000a000000 */
[----:B------:R-:W-:Y:S02]  /*1810*/  PLOP3.LUT P1, PT, P1, PT, PT, 0x8, 0x80 ;  /* 0x000000000080781c */ /* 0x000fe40000f2e170 */
[----:B------:R-:W-:Y:S01]  /*1820*/  CS2R R10, SRZ ;  /* 0x00000000000a7805 */ /* 0x000fe2000001ff00 */
[----:B------:R-:W-:Y:S01]  /*1830*/  IMAD.MOV.U32 R9, RZ, RZ, RZ ;  /* 0x000000ffff097224 */ /* 0x000fe200078e00ff */
[----:B------:R-:W4:Y:S01]  /*1840*/  LDCU UR40, c[0x0][0x370] ;  /* 0x00006e00ff2877ac */ /* 0x000f220008000800 */
[----:B------:R-:W-:Y:S01]  /*1850*/  IMAD.MOV.U32 R8, RZ, RZ, 0x1 ;  /* 0x00000001ff087424 */ /* 0x000fe200078e00ff */
[----:B------:R-:W1:Y:S01]  /*1860*/  LDCU.64 UR26, c[0x0][0x348] ;  /* 0x00006900ff1a77ac */ /* 0x000e620008000a00 */
[----:B--2---:R-:W-:-:S02]  /*1870*/  UIADD3 UR5, UPT, UPT, UR6, 0x3f, URZ ;  /* 0x0000003f06057890 */ /* 0x004fc4000fffe0ff */
[----:B------:R-:W-:Y:S02]  /*1880*/  USHF.R.U32.HI UR45, URZ, 0x6, UR28 ;  /* 0x00000006ff2d7899 */ /* 0x000fe4000801161c */
[----:B------:R-:W-:Y:S02]  /*1890*/  USHF.R.S32.HI UR4, URZ, 0x1f, UR5 ;  /* 0x0000001fff047899 */ /* 0x000fe40008011405 */
[----:B---3--:R-:W-:Y:S02]  /*18a0*/  ULEA UR7, UR8, UR7, 0x18 ;  /* 0x0000000708077291 */ /* 0x008fe4000f8ec0ff */
[----:B------:R-:W-:Y:S02]  /*18b0*/  ULEA.HI UR4, UR4, UR5, URZ, 0x6 ;  /* 0x0000000504047291 */ /* 0x000fe4000f8f30ff */
[----:B------:R-:W-:Y:S02]  /*18c0*/  UIADD3 UR46, UPT, UPT, UR6, 0x7e, URZ ;  /* 0x0000007e062e7890 */ /* 0x000fe4000fffe0ff */
[----:B------:R-:W-:-:S02]  /*18d0*/  USHF.R.S32.HI UR43, URZ, 0x6, UR4 ;  /* 0x00000006ff2b7899 */ /* 0x000fc40008011404 */
[----:B------:R-:W-:Y:S02]  /*18e0*/  UIADD3 UR4, UPT, UPT, UR6, -0x1, URZ ;  /* 0xffffffff06047890 */ /* 0x000fe4000fffe0ff */
[----:B------:R-:W-:Y:S02]  /*18f0*/  UISETP.LT.U32.AND UP0, UPT, UR43, 0x11, UPT ;  /* 0x000000112b00788c */ /* 0x000fe4000bf01070 */
[----:B------:R-:W-:Y:S02]  /*1900*/  UISETP.GE.U32.AND UP2, UPT, UR4, -0x7f, UPT ;  /* 0xffffff810400788c */ /* 0x000fe4000bf46070 */
[----:B------:R-:W-:Y:S01]  /*1910*/  USEL UR41, UR43, 0x11, UP0 ;  /* 0x000000112b297887 */ /* 0x000fe20008000000 */
[----:B------:R-:W2:Y:S03]  /*1920*/  LDCU UR39, c[0x0][0x374] ;  /* 0x00006e80ff2777ac */ /* 0x000ea60008000800 */
[----:B------:R-:W-:-:S02]  /*1930*/  UIADD3 UR21, UPT, UPT, UR41, -0x1, URZ ;  /* 0xffffffff29157890 */ /* 0x000fc4000fffe0ff */
[----:B------:R-:W-:-:S03]  /*1940*/  USEL UR24, UR24, 0x2, UP1 ;  /* 0x0000000218187887 */ /* 0x000fc60008800000 */
[----:B------:R-:W-:Y:S02]  /*1950*/  @UP2 UIADD3 UR21, UPT, UPT, UR41, URZ, URZ ;  /* 0x000000ff29152290 */ /* 0x000fe4000fffe0ff */
[----:B------:R-:W-:Y:S02]  /*1960*/  UIADD3 UR29, UPT, UPT, UR7, 0x15400, UR28 ;  /* 0x00015400071d7890 */ /* 0x000fe4000fffe01c */
[----:B------:R-:W-:Y:S02]  /*1970*/  UIADD3 UR44, UPT, UPT, UR43, -UR41, URZ ;  /* 0x800000292b2c7290 */ /* 0x000fe4000fffe0ff */
[----:B------:R-:W-:Y:S01]  /*1980*/  UIADD3 UR21, UPT, UPT, UR21, 0x1, URZ ;  /* 0x0000000115157890 */ /* 0x000fe2000fffe0ff */
[----:B-1--4-:R-:W-:-:S11]  /*1990*/  UMOV UR5, URZ ;  /* 0x000000ff00057c82 */ /* 0x012fd60008000000 */
.L_x_43:
[----:B-1----:R-:W1:Y:S02]  /*19a0*/  S2UR UR4, SR_CgaCtaId ;  /* 0x00000000000479c3 */ /* 0x002e640000008800 */
[----:B-1----:R-:W-:-:S09]  /*19b0*/  UISETP.NE.AND UP0, UPT, UR4, URZ, UPT ;  /* 0x000000ff0400728c */ /* 0x002fd2000bf05270 */
[----:B------:R-:W-:Y:S05]  /*19c0*/  BRA.U UP0, `(.L_x_24) ;  /* 0x0000000100287547 */ /* 0x000fea000b800000 */
[----:B------:R-:W-:Y:S02]  /*19d0*/  LEA R0, R9, UR7, 0x3 ;  /* 0x0000000709007c11 */ /* 0x000fe4000f8e18ff */
[----:B------:R-:W-:-:S04]  /*19e0*/  SHF.L.U32 R3, R8, 0x1f, RZ ;  /* 0x0000001f08037819 */ /* 0x000fc800000006ff */
[----:B------:R-:W1:Y:S02]  /*19f0*/  SYNCS.PHASECHK.TRANS64.TRYWAIT P0, [R0+URZ+0x1b0], R3 ;  /* 0x0001b003000075a7 */ /* 0x000e6400080011ff */
[----:B-1----:R-:W-:Y:S05]  /*1a00*/  @!P0 BRA `(.L_x_25) ;  /* 0x0000006400b88947 */ /* 0x002fea0003800000 */
.L_x_126:
[----:B------:R3:W-:Y:S01]  /*1a10*/  SYNCS.ARRIVE.TRANS64.A1T0 RZ, [R0+URZ+0x1a0], RZ ;  /* 0x0001a0ff00ff79a7 */ /* 0x0007e200081000ff */
[----:B------:R-:W-:-:S05]  /*1a20*/  VIADD R9, R9, 0x1 ;  /* 0x0000000109097836 */ /* 0x000fca0000000000 */
[----:B------:R-:W-:-:S04]  /*1a30*/  ISETP.NE.AND P0, PT, R9, 0x2, PT ;  /* 0x000000020900780c */ /* 0x000fc80003f05270 */
[----:B-1----:R-:W-:Y:S02]  /*1a40*/  SEL R3, RZ, 0x1, P0 ;  /* 0x00000001ff037807 */ /* 0x002fe40000000000 */
[----:B------:R-:W-:Y:S02]  /*1a50*/  SEL R9, R9, RZ, P0 ;  /* 0x000000ff09097207 */ /* 0x000fe40000000000 */
[----:B------:R-:W-:-:S07]  /*1a60*/  LOP3.LUT R8, R8, R3, RZ, 0x3c, !PT ;  /* 0x0000000308087212 */ /* 0x000fce00078e3cff */
.L_x_24:
[----:B------:R-:W-:Y:S01]  /*1a70*/  ULEA UR4, UR5, UR7, 0x3 ;  /* 0x0000000705047291 */ /* 0x000fe2000f8e18ff */
[----:B---3--:R-:W-:Y:S01]  /*1a80*/  SHF.L.U32 R0, R12, 0x1f, RZ ;  /* 0x0000001f0c007819 */ /* 0x008fe200000006ff */
[----:B------:R-:W-:Y:S02]  /*1a90*/  UISETP.GE.U32.AND UP0, UPT, UR46, 0x7f, UPT ;  /* 0x0000007f2e00788c */ /* 0x000fe4000bf06070 */
[----:B------:R-:W-:Y:S02]  /*1aa0*/  USHF.L.U32 UR35, UR20, 0x6, URZ ;  /* 0x0000000614237899 */ /* 0x000fe400080006ff */
[----:B------:R-:W-:Y:S01]  /*1ab0*/  ULEA UR19, UR30, UR45, 0x7 ;  /* 0x0000002d1e137291 */ /* 0x000fe2000f8e38ff */
[----:B------:R-:W-:Y:S02]  /*1ac0*/  UMOV UR13, URZ ;  /* 0x000000ff000d7c82 */ /* 0x000fe40008000000 */
[----:B------:R1:W3:Y:S02]  /*1ad0*/  SYNCS.PHASECHK.TRANS64.TRYWAIT P0, [UR4+0x88], R0 ;  /* 0x00008800ff0075a7 */ /* 0x0002e40008001104 */
[----:B------:R-:W-:Y:S07]  /*1ae0*/  BRA.U !UP0, `(.L_x_26) ;  /* 0x0000000108bc7547 */ /* 0x000fee000b800000 */
[----:B------:R-:W-:Y:S01]  /*1af0*/  UMOV UR6, URZ ;  /* 0x000000ff00067c82 */ /* 0x000fe20008000000 */
[----:B------:R-:W-:-:S05]  /*1b00*/  UMOV UR4, UR5 ;  /* 0x0000000500047c82 */ /* 0x000fca0008000000 */
.L_x_32:
[----:B------:R-:W-:Y:S01]  /*1b10*/  ULEA UR33, UR4, UR7, 0x3 ;  /* 0x0000000704217291 */ /* 0x000fe2000f8e18ff */
[----:B---3--:R-:W-:Y:S01]  /*1b20*/  @!P3 MOV R2, 0x3000 ;  /* 0x000030000002b802 */ /* 0x008fe20000000f00 */
[----:B-1-34-:R-:W-:Y:S10]  /*1b30*/  @P0 BRA `(.L_x_27) ;  /* 0x00000000000c0947 */ /* 0x01aff40003800000 */
[----:B------:R-:W-:-:S04]  /*1b40*/  SHF.L.U32 R3, R12, 0x1f, RZ ;  /* 0x0000001f0c037819 */ /* 0x000fc800000006ff */
[----:B------:R-:W3:Y:S02]  /*1b50*/  SYNCS.PHASECHK.TRANS64.TRYWAIT P0, [UR33+0x88], R3 ;  /* 0x00008803ff0075a7 */ /* 0x000ee40008001121 */
[----:B---3--:R-:W-:Y:S05]  /*1b60*/  @!P0 BRA `(.L_x_28) ;  /* 0x0000006400748947 */ /* 0x008fea0003800000 */
.L_x_27:
[----:B------:R3:W-:Y:S01]  /*1b70*/  @!P3 SYNCS.ARRIVE.TRANS64 RZ, [UR33], R2 ;  /* 0x00000002ffffb9a7 */ /* 0x0007e20008000021 */
[----:B------:R-:W-:-:S04]  /*1b80*/  ULOP3.LUT UR5, UR24, 0x2, URZ, 0xfc, !UPT ;  /* 0x0000000218057892 */ /* 0x000fc8000f8efcff */
[----:B------:R-:W-:-:S09]  /*1b90*/  UISETP.NE.AND UP0, UPT, UR5, 0x2, UPT ;  /* 0x000000020500788c */ /* 0x000fd2000bf05270 */
[----:B------:R-:W-:Y:S05]  /*1ba0*/  BRA.U UP0, `(.L_x_29) ;  /* 0x0000000100047547 */ /* 0x000fea000b800000 */
[----:B--2---:R-:W-:Y:S05]  /*1bb0*/  BPT.TRAP 0x1 ;  /* 0x000000040000795c */ /* 0x004fea0000300000 */
.L_x_29:
[----:B------:R-:W-:Y:S04]  /*1bc0*/  BSSY.RECONVERGENT B0, `(.L_x_30) ;  /* 0x0000003000007945 */ /* 0x000fe80003800200 */
[----:B------:R-:W-:Y:S05]  /*1bd0*/  @P2 BRA `(.L_x_31) ;  /* 0x0000000000042947 */ /* 0x000fea0003800000 */
[----:B--2---:R-:W-:Y:S05]  /*1be0*/  BPT.TRAP 0x1 ;  /* 0x000000040000795c */ /* 0x004fea0000300000 */
.L_x_31:
[----:B--2---:R-:W-:Y:S05]  /*1bf0*/  BSYNC.RECONVERGENT B0 ;  /* 0x0000000000007941 */ /* 0x004fea0003800200 */
.L_x_30:
[----:B------:R-:W-:Y:S02]  /*1c00*/  UIADD3 UR5, UPT, UPT, UR4, 0x1, URZ ;  /* 0x0000000104057890 */ /* 0x000fe4000fffe0ff */
[----:B------:R-:W-:Y:S02]  /*1c10*/  USHF.L.U32 UR34, UR6, 0x6, URZ ;  /* 0x0000000606227899 */ /* 0x000fe400080006ff */
[----:B------:R-:W-:Y:S02]  /*1c20*/  UISETP.NE.AND UP0, UPT, UR5, 0x11, UPT ;  /* 0x000000110500788c */ /* 0x000fe4000bf05270 */
[----:B------:R-:W-:Y:S02]  /*1c30*/  UIADD3 UR6, UPT, UPT, UR6, 0x1, URZ ;  /* 0x0000000106067890 */ /* 0x000fe4000fffe0ff */
[----:B------:R-:W-:Y:S02]  /*1c40*/  USEL UR9, URZ, 0x1, UP0 ;  /* 0x00000001ff097887 */ /* 0x000fe40008000000 */
[----:B------:R-:W-:-:S02]  /*1c50*/  USEL UR5, UR5, URZ, UP0 ;  /* 0x000000ff05057287 */ /* 0x000fc40008000000 */
[----:B------:R-:W-:Y:S02]  /*1c60*/  ULEA UR32, UR4, UR7, 0xc ;  /* 0x0000000704207291 */ /* 0x000fe4000f8e60ff */
[----:B------:R-:W-:Y:S01]  /*1c70*/  ULEA UR8, UR5, UR7, 0x3 ;  /* 0x0000000705087291 */ /* 0x000fe2000f8e18ff */
[----:B------:R-:W-:Y:S01]  /*1c80*/  LOP3.LUT R12, R12, UR9, RZ, 0x3c, !PT ;  /* 0x000000090c0c7c12 */ /* 0x000fe2000f8e3cff */
[----:B------:R-:W-:Y:S02]  /*1c90*/  UIADD3 UR10, UP1, UPT, UR26, 0x80, URZ ;  /* 0x000000801a0a7890 */ /* 0x000fe4000ff3e0ff */
[----:B------:R-:W-:Y:S01]  /*1ca0*/  ULEA UR16, UR4, UR28, 0xd ;  /* 0x0000001c04107291 */ /* 0x000fe2000f8e68ff */
[----:B-1----:R-:W-:Y:S01]  /*1cb0*/  SHF.L.U32 R0, R12, 0x1f, RZ ;  /* 0x0000001f0c007819 */ /* 0x002fe200000006ff */
[----:B------:R-:W-:Y:S02]  /*1cc0*/  UIADD3.X UR11, UPT, UPT, URZ, UR27, URZ, UP1, !UPT ;  /* 0x0000001bff0b7290 */ /* 0x000fe40008ffe4ff */
[----:B------:R-:W-:Y:S01]  /*1cd0*/  UIADD3 UR32, UPT, UPT, UR32, 0x4400, URZ ;  /* 0x0000440020207890 */ /* 0x000fe2000fffe0ff */
[----:B------:R4:W1:Y:S01]  /*1ce0*/  SYNCS.PHASECHK.TRANS64.TRYWAIT P0, [UR8+0x88], R0 ;  /* 0x00008800ff0075a7 */ /* 0x0008620008001108 */
[----:B------:R-:W-:-:S02]  /*1cf0*/  UIADD3 UR8, UP0, UPT, UR26, 0x180, URZ ;  /* 0x000001801a087890 */ /* 0x000fc4000ff1e0ff */
[----:B------:R-:W-:Y:S02]  /*1d00*/  UIADD3 UR16, UPT, UPT, UR7, 0x15400, UR16 ;  /* 0x0001540007107890 */ /* 0x000fe4000fffe010 */
[----:B------:R-:W-:Y:S02]  /*1d10*/  UIADD3.X UR9, UPT, UPT, URZ, UR27, URZ, UP0, !UPT ;  /* 0x0000001bff097290 */ /* 0x000fe400087fe4ff */
[----:B------:R-:W-:Y:S01]  /*1d20*/  UISETP.NE.AND UP0, UPT, UR6, UR21, UPT ;  /* 0x000000150600728c */ /* 0x000fe2000bf05270 */
[----:B------:R-:W-:Y:S01]  /*1d30*/  UMOV UR12, 0x0 ;  /* 0x00000000000c7882 */ /* 0x000fe20000000000 */
[----:B------:R-:W-:Y:S01]  /*1d40*/  UMOV UR13, 0x10000000 ;  /* 0x10000000000d7882 */ /* 0x000fe20000000000 */
[----:B------:R-:W-:Y:S01]  /*1d50*/  UMOV UR4, 0x30000 ;  /* 0x0003000000047882 */ /* 0x000fe20000000000 */
[----:B------:R-:W-:Y:S01]  /*1d60*/  UMOV UR20, UR36 ;  /* 0x0000002400147c82 */ /* 0x000fe20008000000 */
[----:B------:R-:W-:Y:S01]  /*1d70*/  UMOV UR17, UR33 ;  /* 0x0000002100117c82 */ /* 0x000fe20008000000 */
[----:B------:R-:W-:Y:S01]  /*1d80*/  UMOV UR18, UR34 ;  /* 0x0000002200127c82 */ /* 0x000fe20008000000 */
[----:B------:R-:W-:Y:S01]  /*1d90*/  UTMALDG.3D [UR32], [UR10], desc[UR12] ;  /* 0x00000c200a0075b4 */ /* 0x000fe20008011000 */
[----:B------:R2:W-:Y:S02]  /*1da0*/  UTMALDG.3D.MULTICAST [UR16], [UR8], UR4, desc[UR12] ;  /* 0x00000c10080073b4 */ /* 0x0005e40008011804 */
[----:B--2---:R-:W-:Y:S01]  /*1db0*/  UMOV UR13, UR21 ;  /* 0x00000015000d7c82 */ /* 0x004fe20008000000 */
[----:B------:R-:W-:Y:S01]  /*1dc0*/  UMOV UR4, UR5 ;  /* 0x0000000500047c82 */ /* 0x000fe20008000000 */
[----:B------:R-:W-:Y:S05]  /*1dd0*/  BRA.U UP0, `(.L_x_32) ;  /* 0xfffffffd004c7547 */ /* 0x000fea000b83ffff */
.L_x_26:
[----:B------:R-:W-:Y:S01]  /*1de0*/  ULEA UR4, UR5, UR7, 0x3 ;  /* 0x0000000705047291 */ /* 0x000fe2000f8e18ff */
[----:B-1--4-:R-:W-:Y:S01]  /*1df0*/  SHF.L.U32 R0, R12, 0x1f, RZ ;  /* 0x0000001f0c007819 */ /* 0x012fe200000006ff */
[----:B------:R-:W-:Y:S01]  /*1e00*/  @!P1 SYNCS.ARRIVE.TRANS64.A1T0 RZ, [UR7+0x138], RZ ;  /* 0x000138ffffff99a7 */ /* 0x000fe20008100007 */
[----:B------:R-:W-:-:S06]  /*1e10*/  UISETP.GT.AND UP0, UPT, UR43, UR41, UPT ;  /* 0x000000292b00728c */ /* 0x000fcc000bf04270 */
[----:B---3--:R1:W3:Y:S03]  /*1e20*/  SYNCS.PHASECHK.TRANS64.TRYWAIT P0, [UR4+0x88], R0 ;  /* 0x00008800ff0075a7 */ /* 0x0082e60008001104 */
[----:B------:R-:W-:Y:S05]  /*1e30*/  BRA.U !UP0, `(.L_x_33) ;  /* 0x0000000108bc7547 */ /* 0x000fea000b800000 */
[----:B------:R-:W-:Y:S01]  /*1e40*/  UIADD3 UR25, UPT, UPT, UR44, UR13, URZ ;  /* 0x0000000d2c197290 */ /* 0x000fe2000fffe0ff */
[----:B------:R-:W-:-:S11]  /*1e50*/  UMOV UR4, UR5 ;  /* 0x0000000500047c82 */ /* 0x000fd60008000000 */
.L_x_39:
[----:B------:R-:W-:Y:S01]  /*1e60*/  ULEA UR9, UR4, UR7, 0x3 ;  /* 0x0000000704097291 */ /* 0x000fe2000f8e18ff */
[----:B---3--:R-:W-:Y:S01]  /*1e70*/  @!P3 MOV R2, 0x3000 ;  /* 0x000030000002b802 */ /* 0x008fe20000000f00 */
[----:B-1-3--:R-:W-:Y:S10]  /*1e80*/  @P0 BRA `(.L_x_34) ;  /* 0x00000000000c0947 */ /* 0x00aff40003800000 */
[----:B------:R-:W-:-:S04]  /*1e90*/  SHF.L.U32 R3, R12, 0x1f, RZ ;  /* 0x0000001f0c037819 */ /* 0x000fc800000006ff */
[----:B------:R-:W3:Y:S02]  /*1ea0*/  SYNCS.PHASECHK.TRANS64.TRYWAIT P0, [UR9+0x88], R3 ;  /* 0x00008803ff0075a7 */ /* 0x000ee40008001109 */
[----:B---3--:R-:W-:Y:S05]  /*1eb0*/  @!P0 BRA `(.L_x_35) ;  /* 0x0000006000b88947 */ /* 0x008fea0003800000 */
.L_x_34:
[----:B------:R3:W-:Y:S01]  /*1ec0*/  @!P3 SYNCS.ARRIVE.TRANS64 RZ, [UR9], R2 ;  /* 0x00000002ffffb9a7 */ /* 0x0007e20008000009 */
[----:B------:R-:W-:-:S04]  /*1ed0*/  ULOP3.LUT UR5, UR24, 0x2, URZ, 0xfc, !UPT ;  /* 0x0000000218057892 */ /* 0x000fc8000f8efcff */
[----:B------:R-:W-:-:S09]  /*1ee0*/  UISETP.NE.AND UP0, UPT, UR5, 0x2, UPT ;  /* 0x000000020500788c */ /* 0x000fd2000bf05270 */
[----:B------:R-:W-:Y:S05]  /*1ef0*/  BRA.U UP0, `(.L_x_36) ;  /* 0x0000000100047547 */ /* 0x000fea000b800000 */
[----:B--2---:R-:W-:Y:S05]  /*1f00*/  BPT.TRAP 0x1 ;  /* 0x000000040000795c */ /* 0x004fea0000300000 */
.L_x_36:
[----:B------:R-:W-:Y:S04]  /*1f10*/  BSSY.RECONVERGENT B0, `(.L_x_37) ;  /* 0x0000003000007945 */ /* 0x000fe80003800200 */
[----:B------:R-:W-:Y:S05]  /*1f20*/  @P2 BRA `(.L_x_38) ;  /* 0x0000000000042947 */ /* 0x000fea0003800000 */
[----:B--2---:R-:W-:Y:S05]  /*1f30*/  BPT.TRAP 0x1 ;  /* 0x000000040000795c */ /* 0x004fea0000300000 */
.L_x_38:
[----:B--2---:R-:W-:Y:S05]  /*1f40*/  BSYNC.RECONVERGENT B0 ;  /* 0x0000000000007941 */ /* 0x004fea0003800200 */
.L_x_37:
[----:B------:R-:W-:Y:S02]  /*1f50*/  UIADD3 UR5, UPT, UPT, UR4, 0x1, URZ ;  /* 0x0000000104057890 */ /* 0x000fe4000fffe0ff */
[----:B------:R-:W-:Y:S02]  /*1f60*/  UIADD3 UR14, UP1, UPT, UR26, 0x80, URZ ;  /* 0x000000801a0e7890 */ /* 0x000fe4000ff3e0ff */
[----:B------:R-:W-:Y:S02]  /*1f70*/  UISETP.NE.AND UP0, UPT, UR5, 0x11, UPT ;  /* 0x000000110500788c */ /* 0x000fe4000bf05270 */
[----:B------:R-:W-:Y:S02]  /*1f80*/  USHF.L.U32 UR10, UR13, 0x6, URZ ;  /* 0x000000060d0a7899 */ /* 0x000fe400080006ff */
[----:B------:R-:W-:Y:S02]  /*1f90*/  USEL UR8, URZ, 0x1, UP0 ;  /* 0x00000001ff087887 */ /* 0x000fe40008000000 */
[----:B------:R-:W-:-:S02]  /*1fa0*/  USEL UR5, UR5, URZ, UP0 ;  /* 0x000000ff05057287 */ /* 0x000fc40008000000 */
[----:B------:R-:W-:Y:S02]  /*1fb0*/  UIADD3 UR22, UP0, UPT, UR26, 0x180, URZ ;  /* 0x000001801a167890 */ /* 0x000fe4000ff1e0ff */
[----:B------:R-:W-:Y:S01]  /*1fc0*/  LOP3.LUT R12, R12, UR8, RZ, 0x3c, !PT ;  /* 0x000000080c0c7c12 */ /* 0x000fe2000f8e3cff */
[----:B------:R-:W-:Y:S02]  /*1fd0*/  ULEA UR8, UR4, UR7, 0xc ;  /* 0x0000000704087291 */ /* 0x000fe4000f8e60ff */
[----:B------:R-:W-:Y:S01]  /*1fe0*/  ULEA UR6, UR5, UR7, 0x3 ;  /* 0x0000000705067291 */ /* 0x000fe2000f8e18ff */
[----:B-1----:R-:W-:Y:S01]  /*1ff0*/  SHF.L.U32 R0, R12, 0x1f, RZ ;  /* 0x0000001f0c007819 */ /* 0x002fe200000006ff */
[----:B------:R-:W-:Y:S02]  /*2000*/  UIADD3 UR8, UPT, UPT, UR8, 0x4400, URZ ;  /* 0x0000440008087890 */ /* 0x000fe4000fffe0ff */
[----:B------:R-:W-:Y:S02]  /*2010*/  UIADD3.X UR15, UPT, UPT, URZ, UR27, URZ, UP1, !UPT ;  /* 0x0000001bff0f7290 */ /* 0x000fe40008ffe4ff */
[----:B------:R-:W-:-:S02]  /*2020*/  ULEA UR16, UR4, UR29, 0xd ;  /* 0x0000001d04107291 */ /* 0x000fc4000f8e68ff */
[----:B------:R-:W-:Y:S01]  /*2030*/  UIADD3.X UR23, UPT, UPT, URZ, UR27, URZ, UP0, !UPT ;  /* 0x0000001bff177290 */ /* 0x000fe200087fe4ff */
[----:B------:R4:W1:Y:S01]  /*2040*/  SYNCS.PHASECHK.TRANS64.TRYWAIT P0, [UR6+0x88], R0 ;  /* 0x00008800ff0075a7 */ /* 0x0008620008001106 */
[----:B------:R-:W-:Y:S01]  /*2050*/  UMOV UR30, 0x0 ;  /* 0x00000000001e7882 */ /* 0x000fe20000000000 */
[----:B------:R-:W-:Y:S01]  /*2060*/  UMOV UR31, 0x10000000 ;  /* 0x10000000001f7882 */ /* 0x000fe20000000000 */
[----:B------:R-:W-:Y:S01]  /*2070*/  UMOV UR11, UR35 ;  /* 0x00000023000b7c82 */ /* 0x000fe20008000000 */
[----:B------:R-:W-:Y:S01]  /*2080*/  UMOV UR12, UR36 ;  /* 0x00000024000c7c82 */ /* 0x000fe20008000000 */
[----:B------:R-:W-:Y:S01]  /*2090*/  UMOV UR6, 0x30000 ;  /* 0x0003000000067882 */ /* 0x000fe20000000000 */
[----:B------:R-:W-:Y:S01]  /*20a0*/  UMOV UR20, UR36 ;  /* 0x0000002400147c82 */ /* 0x000fe20008000000 */
[----:B------:R-:W-:Y:S01]  /*20b0*/  UMOV UR17, UR9 ;  /* 0x0000000900117c82 */ /* 0x000fe20008000000 */
[----:B------:R-:W-:Y:S01]  /*20c0*/  UMOV UR18, UR10 ;  /* 0x0000000a00127c82 */ /* 0x000fe20008000000 */
[----:B------:R4:W-:Y:S01]  /*20d0*/  UTMALDG.3D [UR8], [UR14], desc[UR30] ;  /* 0x00001e080e0075b4 */ /* 0x0009e20008011000 */
[----:B------:R-:W-:Y:S01]  /*20e0*/  UIADD3 UR13, UPT, UPT, UR13, 0x1, URZ ;  /* 0x000000010d0d7890 */ /* 0x000fe2000fffe0ff */
[----:B------:R-:W-:-:S03]  /*20f0*/  UMOV UR4, UR5 ;  /* 0x0000000500047c82 */ /* 0x000fc60008000000 */
[----:B------:R-:W-:Y:S01]  /*2100*/  UISETP.NE.AND UP0, UPT, UR13, UR25, UPT ;  /* 0x000000190d00728c */ /* 0x000fe2000bf05270 */
[----:B------:R4:W-:Y:S08]  /*2110*/  UTMALDG.3D.MULTICAST [UR16], [UR22], UR6, desc[UR30] ;  /* 0x00001e10160073b4 */ /* 0x0009f00008011806 */
[----:B----4-:R-:W-:Y:S05]  /*2120*/  BRA.U UP0, `(.L_x_39) ;  /* 0xfffffffd004c7547 */ /* 0x010fea000b83ffff */
.L_x_33:
[C---:B------:R-:W-:Y:S01]  /*2130*/  LEA R3, R11.reuse, UR7, 0x3 ;  /* 0x000000070b037c11 */ /* 0x040fe2000f8e18ff */
[----:B------:R-:W-:Y:S01]  /*2140*/  NOP ;  /* 0x0000000000007918 */ /* 0x000fe20000000000 */
[----:B-1----:R-:W-:Y:S02]  /*2150*/  SHF.L.U32 R0, R10, 0x1f, RZ ;  /* 0x0000001f0a007819 */ /* 0x002fe400000006ff */
[----:B------:R-:W-:Y:S02]  /*2160*/  LEA R5, R11, UR7, 0x4 ;  /* 0x000000070b057c11 */ /* 0x000fe4000f8e20ff */
[----:B---3--:R-:W1:Y:S02]  /*2170*/  SYNCS.PHASECHK.TRANS64.TRYWAIT P0, [R3+URZ+0x140], R0 ;  /* 0x00014000030075a7 */ /* 0x008e6400080011ff */
[----:B-1----:R-:W-:Y:S05]  /*2180*/  @!P0 BRA `(.L_x_40) ;  /* 0x00000060001c8947 */ /* 0x002fea0003800000 */
.L_x_129:
[----:B------:R-:W3:Y:S01]  /*2190*/  LDS.128 R4, [R5+0x1d0] ;  /* 0x0001d00005047984 */ /* 0x000ee20000000c00 */
[----:B------:R-:W-:Y:S01]  /*21a0*/  UISETP.GE.AND UP0, UPT, UR42, 0x1, UPT ;  /* 0x000000012a00788c */ /* 0x000fe2000bf06270 */
[----:B------:R-:W-:Y:S01]  /*21b0*/  @!PT LDS RZ, [RZ] ;  /* 0x00000000fffff984 */ /* 0x000fe20000000800 */
[----:B------:R-:W-:Y:S01]  /*21c0*/  @!PT LDS RZ, [RZ] ;  /* 0x00000000fffff984 */ /* 0x000fe20000000800 */
[----:B------:R-:W-:Y:S01]  /*21d0*/  @!PT LDS RZ, [RZ] ;  /* 0x00000000fffff984 */ /* 0x000fe20000000800 */
[----:B------:R-:W-:Y:S01]  /*21e0*/  @!PT LDS RZ, [RZ] ;  /* 0x00000000fffff984 */ /* 0x000fe20000000800 */
[----:B------:R4:W-:Y:S06]  /*21f0*/  MEMBAR.ALL.CTA ;  /* 0x0000000000007992 */ /* 0x0009ec0000008000 */
[----:B----4-:R-:W4:Y:S01]  /*2200*/  FENCE.VIEW.ASYNC.S ;  /* 0x00000000000073c6 */ /* 0x010f220000000000 */
[----:B---3--:R-:W-:-:S13]  /*2210*/  LOP3.LUT P0, RZ, R6, 0x1, RZ, 0xc0, !PT ;  /* 0x0000000106ff7812 */ /* 0x008fda000780c0ff */
[----:B----4-:R-:W-:Y:S01]  /*2220*/  VOTEU.ANY UP1, P0 ;  /* 0x0000000000ff7886 */ /* 0x010fe20000020100 */
[----:B------:R-:W-:-:S13]  /*2230*/  PLOP3.LUT P0, PT, PT, PT, UP1, 0x80, 0x8 ;  /* 0x000000000008781c */ /* 0x000fda0003f0f018 */
[----:B-1----:R-:W-:Y:S02]  /*2240*/  @P0 LOP3.LUT R0, R5, 0xffff, RZ, 0xc0, !PT ;  /* 0x0000ffff05000812 */ /* 0x002fe400078ec0ff */
[----:B------:R-:W-:Y:S02]  /*2250*/  @P0 MOV R2, R4 ;  /* 0x0000000400020202 */ /* 0x000fe40000000f00 */
[----:B------:R-:W-:Y:S01]  /*2260*/  @P0 R2UR UR6, R0 ;  /* 0x00000000000602ca */ /* 0x000fe200000e0000 */
[----:B------:R-:W-:Y:S01]  /*2270*/  VIADD R0, R3, 0x150 ;  /* 0x0000015003007836 */ /* 0x000fe20000000000 */
[----:B------:R-:W-:Y:S02]  /*2280*/  @P0 SHF.R.U32.HI R4, RZ, 0x10, R5 ;  /* 0x00000010ff040819 */ /* 0x000fe40000011605 */
[----:B------:R-:W-:Y:S02]  /*2290*/  @P0 R2UR UR8, R2 ;  /* 0x00000000020802ca */ /* 0x000fe400000e0000 */
[----:B------:R-:W-:-:S02]  /*22a0*/  PRMT R0, RZ, 0x654, R0 ;  /* 0x00000654ff007816 */ /* 0x000fc40000000000 */
[----:B------:R-:W-:Y:S02]  /*22b0*/  @P0 R2UR UR4, R4 ;  /* 0x00000000040402ca */ /* 0x000fe400000e0000 */
[----:B------:R1:W-:Y:S03]  /*22c0*/  SYNCS.ARRIVE.TRANS64.RED.A1T0 RZ, [R0+URZ], RZ ;  /* 0x000000ff00ff79a7 */ /* 0x0003e600081004ff */
[----:B------:R-:W-:-:S04]  /*22d0*/  @UP1 UMOV UR37, UR6 ;  /* 0x0000000600251c82 */ /* 0x000fc80008000000 */
[----:B------:R-:W-:-:S04]  /*22e0*/  @UP1 UMOV UR38, UR8 ;  /* 0x0000000800261c82 */ /* 0x000fc80008000000 */
[----:B------:R-:W-:Y:S01]  /*22f0*/  @UP1 UMOV UR36, UR4 ;  /* 0x0000000400241c82 */ /* 0x000fe20008000000 */
[----:B------:R-:W-:Y:S05]  /*2300*/  BRA.U !UP0, `(.L_x_41) ;  /* 0x0000000108d47547 */ /* 0x000fea000b800000 */
[----:B------:R-:W2:Y:S01]  /*2310*/  LDCU.128 UR12, c[0x0][0xb10] ;  /* 0x00016200ff0c77ac */ /* 0x000ea20008000c00 */
[----:B------:R-:W3:Y:S01]  /*2320*/  LDCU UR25, c[0x0][0xb20] ;  /* 0x00016400ff1977ac */ /* 0x000ee20008000800 */
[----:B------:R-:W4:Y:S01]  /*2330*/  LDCU UR20, c[0x0][0xb0c] ;  /* 0x00016180ff1477ac */ /* 0x000f220008000800 */
[----:B------:R-:W1:Y:S01]  /*2340*/  LDCU.64 UR10, c[0x0][0xb28] ;  /* 0x00016500ff0a77ac */ /* 0x000e620008000a00 */
[----:B------:R-:W-:Y:S02]  /*2350*/  UISETP.NE.AND UP3, UPT, UR42, 0x1, UPT ;  /* 0x000000012a00788c */ /* 0x000fe4000bf65270 */
[----:B--2---:R-:W-:Y:S02]  /*2360*/  UIMAD.WIDE.U32 UR16, UR39, UR15, URZ ;  /* 0x0000000f271072a5 */ /* 0x004fe4000f8e00ff */
[----:B------:R-:W-:Y:S02]  /*2370*/  UIMAD.WIDE.U32 UR8, UR40, UR12, URZ ;  /* 0x0000000c280872a5 */ /* 0x000fe4000f8e00ff */
[----:B------:R-:W-:-:S02]  /*2380*/  UISETP.NE.AND UP0, UPT, UR14, 0x1, UPT ;  /* 0x000000010e00788c */ /* 0x000fc4000bf05270 */
[----:B------:R-:W-:Y:S01]  /*2390*/  UIMAD.WIDE.U32 UR22, UR37, UR15, URZ ;  /* 0x0000000f251672a5 */ /* 0x000fe2000f8e00ff */
[----:B------:R-:W-:Y:S02]  /*23a0*/  UMOV UR16, UR17 ;  /* 0x0000001100107c82 */ /* 0x000fe40008000000 */
[----:B------:R-:W-:Y:S01]  /*23b0*/  UMOV UR8, UR9 ;  /* 0x0000000900087c82 */ /* 0x000fe20008000000 */
[----:B---3--:R-:W-:Y:S02]  /*23c0*/  USHF.R.U32.HI UR16, URZ, UR25, UR16 ;  /* 0x00000019ff107299 */ /* 0x008fe40008011610 */
[----:B----4-:R-:W-:Y:S02]  /*23d0*/  UISETP.NE.AND UP2, UPT, UR20, 0x1, UPT ;  /* 0x000000011400788c */ /* 0x010fe4000bf45270 */
[----:B------:R-:W-:Y:S02]  /*23e0*/  USHF.R.U32.HI UR8, URZ, UR13, UR8 ;  /* 0x0000000dff087299 */ /* 0x000fe40008011608 */
[----:B------:R-:W-:-:S02]  /*23f0*/  USEL UR6, UR39, UR16, !UP0 ;  /* 0x0000001027067287 */ /* 0x000fc4000c000000 */
[----:B------:R-:W-:Y:S02]  /*2400*/  USEL UR8, UR40, UR8, !UP2 ;  /* 0x0000000828087287 */ /* 0x000fe4000d000000 */
[----:B-1----:R-:W-:Y:S01]  /*2410*/  UIMAD.WIDE.U32 UR16, UR6, UR10, URZ ;  /* 0x0000000a061072a5 */ /* 0x002fe2000f8e00ff */
[----:B------:R-:W-:Y:S01]  /*2420*/  UMOV UR4, UR23 ;  /* 0x0000001700047c82 */ /* 0x000fe20008000000 */
[----:B------:R-:W-:Y:S02]  /*2430*/  UIMAD.WIDE.U32 UR18, UR38, UR12, URZ ;  /* 0x0000000c261272a5 */ /* 0x000fe4000f8e00ff */
[----:B------:R-:W-:-:S03]  /*2440*/  UIMAD.WIDE.U32 UR22, UR8, UR10, URZ ;  /* 0x0000000a081672a5 */ /* 0x000fc6000f8e00ff */
[----:B------:R-:W-:Y:S01]  /*2450*/  UMOV UR16, UR17 ;  /* 0x0000001100107c82 */ /* 0x000fe20008000000 */
[----:B------:R-:W-:Y:S02]  /*2460*/  USHF.R.U32.HI UR4, URZ, UR25, UR4 ;  /* 0x00000019ff047299 */ /* 0x000fe40008011604 */
[----:B------:R-:W-:Y:S01]  /*2470*/  @UP3 USHF.R.U32.HI UR6, URZ, UR11, UR16 ;  /* 0x0000000bff063299 */ /* 0x000fe20008011610 */
[----:B------:R-:W-:Y:S01]  /*2480*/  UMOV UR18, UR19 ;  /* 0x0000001300127c82 */ /* 0x000fe20008000000 */
[----:B------:R-:W-:Y:S01]  /*2490*/  UMOV UR22, UR23 ;  /* 0x0000001700167c82 */ /* 0x000fe20008000000 */
[----:B------:R-:W-:Y:S02]  /*24a0*/  USHF.R.U32.HI UR13, URZ, UR13, UR18 ;  /* 0x0000000dff0d7299 */ /* 0x000fe40008011612 */
[----:B------:R-:W-:Y:S02]  /*24b0*/  USEL UR4, UR37, UR4, !UP0 ;  /* 0x0000000425047287 */ /* 0x000fe4000c000000 */
[----:B------:R-:W-:-:S02]  /*24c0*/  @UP3 USHF.R.U32.HI UR8, URZ, UR11, UR22 ;  /* 0x0000000bff083299 */ /* 0x000fc40008011616 */
[----:B------:R-:W-:Y:S02]  /*24d0*/  UIMAD UR9, UR42, UR6, URZ ;  /* 0x000000062a0972a4 */ /* 0x000fe4000f8e02ff */
[----:B------:R-:W-:Y:S02]  /*24e0*/  USEL UR6, UR38, UR13, !UP2 ;  /* 0x0000000d26067287 */ /* 0x000fe4000d000000 */
[----:B------:R-:W-:Y:S02]  /*24f0*/  UIMAD UR12, UR42, UR8, URZ ;  /* 0x000000082a0c72a4 */ /* 0x000fe4000f8e02ff */
[----:B------:R-:W-:Y:S02]  /*2500*/  UISETP.GE.AND UP0, UPT, UR4, UR9, UPT ;  /* 0x000000090400728c */ /* 0x000fe4000bf06270 */
[----:B------:R-:W-:Y:S02]  /*2510*/  UIMAD.WIDE.U32 UR16, UR4, UR10, URZ ;  /* 0x0000000a041072a5 */ /* 0x000fe4000f8e00ff */
[----:B------:R-:W-:-:S02]  /*2520*/  UISETP.GE.OR UP0, UPT, UR6, UR12, UP0 ;  /* 0x0000000c0600728c */ /* 0x000fc40008706670 */
[----:B------:R-:W-:Y:S02]  /*2530*/  UIMAD.WIDE.U32 UR12, UR6, UR10, URZ ;  /* 0x0000000a060c72a5 */ /* 0x000fe4000f8e00ff */
[----:B------:R-:W-:Y:S01]  /*2540*/  UIADD3 UR15, UPT, UPT, -UR4, URZ, URZ ;  /* 0x000000ff040f7290 */ /* 0x000fe2000fffe1ff */
[----:B------:R-:W-:Y:S01]  /*2550*/  UMOV UR10, UR17 ;  /* 0x00000011000a7c82 */ /* 0x000fe20008000000 */
[----:B------:R-:W-:Y:S02]  /*2560*/  UIADD3 UR12, UPT, UPT, -UR6, URZ, URZ ;  /* 0x000000ff060c7290 */ /* 0x000fe4000fffe1ff */
[----:B------:R-:W-:-:S03]  /*2570*/  USHF.R.U32.HI UR10, URZ, UR11, UR10 ;  /* 0x0000000bff0a7299 */ /* 0x000fc6000801160a */
[----:B------:R-:W-:Y:S01]  /*2580*/  @!UP0 UMOV UR9, UR13 ;  /* 0x0000000d00098c82 */ /* 0x000fe20008000000 */
[----:B------:R-:W-:Y:S02]  /*2590*/  UIMAD UR15, UR14, UR15, UR37 ;  /* 0x0000000f0e0f72a4 */ /* 0x000fe4000f8e0225 */
[----:B------:R-:W-:Y:S02]  /*25a0*/  USEL UR10, UR4, UR10, !UP3 ;  /* 0x0000000a040a7287 */ /* 0x000fe4000d800000 */
[----:B------:R-:W-:Y:S02]  /*25b0*/  @!UP0 USHF.R.U32.HI UR9, URZ, UR11, UR9 ;  /* 0x0000000bff098299 */ /* 0x000fe40008011609 */
[----:B------:R-:W-:Y:S02]  /*25c0*/  UIADD3 UR11, UPT, UPT, -UR10, URZ, URZ ;  /* 0x000000ff0a0b7290 */ /* 0x000fe4000fffe1ff */
[----:B------:R-:W-:Y:S02]  /*25d0*/  @!UP0 USEL UR9, UR6, UR9, !UP3 ;  /* 0x0000000906098287 */ /* 0x000fe4000d800000 */
[----:B------:R-:W-:-:S02]  /*25e0*/  UIMAD UR11, UR42, UR11, UR4 ;  /* 0x0000000b2a0b72a4 */ /* 0x000fc4000f8e0204 */
[----:B------:R-:W-:Y:S02]  /*25f0*/  @!UP0 UIADD3 UR10, UPT, UPT, UR10, -UR9, URZ ;  /* 0x800000090a0a8290 */ /* 0x000fe4000fffe0ff */
[----:B------:R-:W-:Y:S02]  /*2600*/  @!UP0 UIMAD UR9, UR11, UR8, UR9 ;  /* 0x000000080b0982a4 */ /* 0x000fe4000f8e0209 */
[----:B------:R-:W-:Y:S02]  /*2610*/  @!UP0 UIMAD UR4, UR42, UR10, UR6 ;  /* 0x0000000a2a0482a4 */ /* 0x000fe4000f8e0206 */
[----:B------:R-:W-:Y:S02]  /*2620*/  UIMAD UR8, UR20, UR12, UR38 ;  /* 0x0000000c140872a4 */ /* 0x000fe4000f8e0226 */
[----:B------:R-:W-:Y:S01]  /*2630*/  UIMAD UR37, UR4, UR14, UR15 ;  /* 0x0000000e042572a4 */ /* 0x000fe2000f8e020f */
[----:B------:R-:W-:Y:S02]  /*2640*/  @!UP0 UMOV UR6, UR9 ;  /* 0x0000000900068c82 */ /* 0x000fe40008000000 */
[----:B------:R-:W-:-:S12]  /*2650*/  UIMAD UR38, UR6, UR20, UR8 ;  /* 0x00000014062672a4 */ /* 0x000fd8000f8e0208 */
.L_x_41:
[----:B------:R-:W3:Y:S02]  /*2660*/  LDCU UR4, c[0x0][0xb30] ;  /* 0x00016600ff0477ac */ /* 0x000ee40008000800 */
[----:B---3--:R-:W-:-:S09]  /*2670*/  UISETP.NE.AND UP0, UPT, UR4, 0x1, UPT ;  /* 0x000000010400788c */ /* 0x008fd2000bf05270 */
[----:B------:R-:W-:Y:S05]  /*2680*/  BRA.U UP0, `(.L_x_42) ;  /* 0x0000000100447547 */ /* 0x000fea000b800000 */
[----:B------:R-:W3:Y:S01]  /*2690*/  LDCU.128 UR12, c[0x0][0xb10] ;  /* 0x00016200ff0c77ac */ /* 0x000ee20008000c00 */
[----:B------:R-:W4:Y:S01]  /*26a0*/  LDCU UR16, c[0x0][0xb0c] ;  /* 0x00016180ff1077ac */ /* 0x000f220008000800 */
[----:B------:R-:W1:Y:S01]  /*26b0*/  LDCU UR17, c[0x0][0xb20] ;  /* 0x00016400ff1177ac */ /* 0x000e620008000800 */
[----:B---3--:R-:W-:Y:S02]  /*26c0*/  UIMAD.WIDE.U32 UR10, UR38, UR12, URZ ;  /* 0x0000000c260a72a5 */ /* 0x008fe4000f8e00ff */
[----:B------:R-:W-:Y:S02]  /*26d0*/  UIMAD.WIDE.U32 UR8, UR37, UR15, URZ ;  /* 0x0000000f250872a5 */ /* 0x000fe4000f8e00ff */
[----:B----4-:R-:W-:Y:S02]  /*26e0*/  UISETP.NE.AND UP2, UPT, UR16, 0x1, UPT ;  /* 0x000000011000788c */ /* 0x010fe4000bf45270 */
[----:B------:R-:W-:Y:S01]  /*26f0*/  UISETP.NE.AND UP0, UPT, UR14, 0x1, UPT ;  /* 0x000000010e00788c */ /* 0x000fe2000bf05270 */
[----:B------:R-:W-:-:S02]  /*2700*/  UMOV UR6, UR11 ;  /* 0x0000000b00067c82 */ /* 0x000fc40008000000 */
[----:B------:R-:W-:Y:S01]  /*2710*/  UMOV UR4, UR9 ;  /* 0x0000000900047c82 */ /* 0x000fe20008000000 */
[----:B------:R-:W-:Y:S02]  /*2720*/  USHF.R.U32.HI UR6, URZ, UR13, UR6 ;  /* 0x0000000dff067299 */ /* 0x000fe40008011606 */
[----:B-1----:R-:W-:Y:S02]  /*2730*/  USHF.R.U32.HI UR4, URZ, UR17, UR4 ;  /* 0x00000011ff047299 */ /* 0x002fe40008011604 */
[----:B------:R-:W-:Y:S02]  /*2740*/  USEL UR6, UR38, UR6, !UP2 ;  /* 0x0000000626067287 */ /* 0x000fe4000d000000 */
[----:B------:R-:W-:-:S04]  /*2750*/  USEL UR4, UR37, UR4, !UP0 ;  /* 0x0000000425047287 */ /* 0x000fc8000c000000 */
[----:B------:R-:W-:Y:S02]  /*2760*/  UIADD3 UR8, UPT, UPT, UR6, -UR4, URZ ;  /* 0x8000000406087290 */ /* 0x000fe4000fffe0ff */
[----:B------:R-:W-:Y:S02]  /*2770*/  UIADD3 UR4, UPT, UPT, -UR6, UR4, URZ ;  /* 0x0000000406047290 */ /* 0x000fe4000fffe1ff */
[----:B------:R-:W-:Y:S02]  /*2780*/  UIMAD UR37, UR8, UR14, UR37 ;  /* 0x0000000e082572a4 */ /* 0x000fe4000f8e0225 */
[----:B------:R-:W-:-:S12]  /*2790*/  UIMAD UR38, UR4, UR16, UR38 ;  /* 0x00000010042672a4 */ /* 0x000fd8000f8e0226 */
.L_x_42:
[----:B------:R-:W-:Y:S01]  /*27a0*/  VIADD R11, R11, 0x1 ;  /* 0x000000010b0b7836 */ /* 0x000fe20000000000 */
[----:B------:R-:W-:Y:S01]  /*27b0*/  PLOP3.LUT P1, PT, PT, PT, PT, 0x80, 0x8 ;  /* 0x000000000008781c */ /* 0x000fe20003f2f070 */
[----:B------:R-:W-:Y:S02]  /*27c0*/  UIADD3 UR20, UPT, UPT, UR38, UR62, URZ ;  /* 0x0000003e26147290 */ /* 0x000fe4000fffe0ff */
[----:B------:R-:W-:Y:S01]  /*27d0*/  UIADD3 UR30, UPT, UPT, UR37, UR59, URZ ;  /* 0x0000003b251e7290 */ /* 0x000fe2000fffe0ff */
[----:B------:R-:W-:-:S04]  /*27e0*/  ISETP.NE.AND P0, PT, R11, 0x2, PT ;  /* 0x000000020b00780c */ /* 0x000fc80003f05270 */
[----:B------:R-:W-:Y:S02]  /*27f0*/  SEL R3, RZ, 0x1, P0 ;  /* 0x00000001ff037807 */ /* 0x000fe40000000000 */
[----:B------:R-:W-:Y:S02]  /*2800*/  SEL R11, R11, RZ, P0 ;  /* 0x000000ff0b0b7207 */ /* 0x000fe40000000000 */
[----:B------:R-:W-:Y:S01]  /*2810*/  LOP3.LUT R10, R10, R3, RZ, 0x3c, !PT ;  /* 0x000000030a0a7212 */ /* 0x000fe200078e3cff */
[----:B------:R-:W-:Y:S06]  /*2820*/  BRA.U UP1, `(.L_x_43) ;  /* 0xfffffff1015c7547 */ /* 0x000fec000b83ffff */
[----:B------:R-:W-:Y:S01]  /*2830*/  UIADD3 UR7, UPT, UPT, UR7, 0x88, URZ ;  /* 0x0000008807077890 */ /* 0x000fe2000fffe0ff */
[----:B------:R-:W-:-:S03]  /*2840*/  SHF.L.U32 R3, R12, 0x1f, RZ ;  /* 0x0000001f0c037819 */ /* 0x000fc600000006ff */
[----:B------:R-:W-:-:S09]  /*2850*/  ULEA UR4, UR5, UR7, 0x3 ;  /* 0x0000000705047291 */ /* 0x000fd2000f8e18ff */
[----:B------:R-:W3:Y:S02]  /*2860*/  SYNCS.PHASECHK.TRANS64.TRYWAIT P0, [UR4], R3 ;  /* 0x00000003ff0075a7 */ /* 0x000ee40008001104 */
[----:B---3--:R-:W-:Y:S05]  /*2870*/  @!P0 BRA `(.L_x_44) ;  /* 0x0000005800748947 */ /* 0x008fea0003800000 */
.L_x_131:
[----:B------:R-:W-:-:S04]  /*2880*/  UIADD3 UR4, UPT, UPT, UR5, 0x1, URZ ;  /* 0x0000000105047890 */ /* 0x000fc8000fffe0ff */
[----:B------:R-:W-:-:S04]  /*2890*/  UISETP.NE.AND UP0, UPT, UR4, 0x11, UPT ;  /* 0x000000110400788c */ /* 0x000fc8000bf05270 */
[----:B------:R-:W-:Y:S02]  /*28a0*/  USEL UR6, URZ, 0x1, UP0 ;  /* 0x00000001ff067887 */ /* 0x000fe40008000000 */
[----:B------:R-:W-:-:S04]  /*28b0*/  USEL UR4, UR4, URZ, UP0 ;  /* 0x000000ff04047287 */ /* 0x000fc80008000000 */
[----:B------:R-:W-:Y:S01]  /*28c0*/  ULEA UR5, UR4, UR7, 0x3 ;  /* 0x0000000704057291 */ /* 0x000fe2000f8e18ff */
[----:B------:R-:W-:-:S04]  /*28d0*/  LOP3.LUT R2, R12, UR6, RZ, 0x3c, !PT ;  /* 0x000000060c027c12 */ /* 0x000fc8000f8e3cff */
[----:B-1----:R-:W-:-:S04]  /*28e0*/  SHF.L.U32 R3, R2, 0x1f, RZ ;  /* 0x0000001f02037819 */ /* 0x002fc800000006ff */
[----:B------:R-:W1:Y:S02]  /*28f0*/  SYNCS.PHASECHK.TRANS64.TRYWAIT P0, [UR5], R3 ;  /* 0x00000003ff0075a7 */ /* 0x000e640008001105 */
[----:B-1----:R-:W-:Y:S05]  /*2900*/  @!P0 BRA `(.L_x_45) ;  /* 0x0000005800688947 */ /* 0x002fea0003800000 */
.L_x_133:
        /* <DEDUP_REMOVED lines=9> */
.L_x_135:
        /* <DEDUP_REMOVED lines=9> */
.L_x_137:
        /* <DEDUP_REMOVED lines=9> */
.L_x_139:
        /* <DEDUP_REMOVED lines=9> */
.L_x_141:
        /* <DEDUP_REMOVED lines=9> */
.L_x_143:
        /* <DEDUP_REMOVED lines=9> */
.L_x_145:
        /* <DEDUP_REMOVED lines=9> */
.L_x_147:
        /* <DEDUP_REMOVED lines=9> */
.L_x_149:
        /* <DEDUP_REMOVED lines=9> */
.L_x_151:
        /* <DEDUP_REMOVED lines=9> */
.L_x_153:
        /* <DEDUP_REMOVED lines=9> */
.L_x_155:
        /* <DEDUP_REMOVED lines=9> */
.L_x_157:
        /* <DEDUP_REMOVED lines=9> */
.L_x_159:
        /* <DEDUP_REMOVED lines=9> */
.L_x_161:
[----:B------:R-:W-:-:S04]  /*30f0*/  UIADD3 UR4, UPT, UPT, UR4, 0x1, URZ ;  /* 0x0000000104047890 */ /* 0x000fc8000fffe0ff */
[----:B------:R-:W-:-:S04]  /*3100*/  UISETP.NE.AND UP0, UPT, UR4, 0x11, UPT ;  /* 0x000000110400788c */ /* 0x000fc8000bf05270 */
[----:B------:R-:W-:Y:S02]  /*3110*/  USEL UR5, URZ, 0x1, UP0 ;  /* 0x00000001ff057887 */ /* 0x000fe40008000000 */
[----:B------:R-:W-:-:S04]  /*3120*/  USEL UR4, UR4, URZ, UP0 ;  /* 0x000000ff04047287 */ /* 0x000fc80008000000 */
[----:B------:R-:W-:Y:S01]  /*3130*/  ULEA UR4, UR4, UR7, 0x3 ;  /* 0x0000000704047291 */ /* 0x000fe2000f8e18ff */
[----:B-1----:R-:W-:-:S04]  /*3140*/  LOP3.LUT R3, R2, UR5, RZ, 0x3c, !PT ;  /* 0x0000000502037c12 */ /* 0x002fc8000f8e3cff */
[----:B------:R-:W-:Y:S01]  /*3150*/  SHF.L.U32 R3, R3, 0x1f, RZ ;  /* 0x0000001f03037819 */ /* 0x000fe200000006ff */
[----:B------:R-:W-:-:S07]  /*3160*/  IMAD.U32 R0, RZ, RZ, UR4 ;  /* 0x00000004ff007e24 */ /* 0x000fce000f8e00ff */
.L_x_60:
[----:B-1----:R1:W3:Y:S02]  /*3170*/  SYNCS.PHASECHK.TRANS64.TRYWAIT P0, [R0+URZ], R3 ;  /* 0x00000003000075a7 */ /* 0x0022e400080011ff */
[----:B---3--:R-:W-:Y:S05]  /*3180*/  @!P0 NANOSLEEP.SYNCS 0x989680 ;  /* 0x009896800000895d */ /* 0x008fea0003900000 */
[----:B------:R-:W3:Y:S02]  /*3190*/  @!P0 SYNCS.PHASECHK.TRANS64 P0, [R0+URZ], R3 ;  /* 0x00000003000085a7 */ /* 0x000ee400080010ff */
[----:B--23--:R-:W-:Y:S05]  /*31a0*/  @P0 EXIT ;  /* 0x000000000000094d */ /* 0x00cfea0003800000 */
[----:B------:R-:W-:Y:S05]  /*31b0*/  BRA `(.L_x_60) ;  /* 0xfffffffc00ec7947 */ /* 0x000fea000383ffff */
.L_x_23:
[----:B------:R-:W2:Y:S02]  /*31c0*/  S2UR UR4, SR_CgaCtaId ;  /* 0x00000000000479c3 */ /* 0x000ea40000008800 */
[----:B--2---:R-:W-:-:S04]  /*31d0*/  UISETP.NE.AND UP0, UPT, UR4, URZ, UPT ;  /* 0x000000ff0400728c */ /* 0x004fc8000bf05270 */
[----:B------:R-:W-:-:S09]  /*31e0*/  UISETP.NE.OR UP0, UPT, UR18, 0x1, UP0 ;  /* 0x000000011200788c */ /* 0x000fd20008705670 */
[----:B------:R-:W-:Y:S05]  /*31f0*/  BRA.U UP0, `(.L_x_61) ;  /* 0x00000005004c7547 */ /* 0x000fea000b800000 */
[----:B------:R-:W2:Y:S01]  /*3200*/  S2UR UR5, SR_CgaCtaId ;  /* 0x00000000000579c3 */ /* 0x000ea20000008800 */
[----:B------:R-:W-:Y:S01]  /*3210*/  UMOV UR4, 0x400 ;  /* 0x0000040000047882 */ /* 0x000fe20000000000 */
[----:B------:R-:W-:Y:S01]  /*3220*/  ISETP.GE.U32.AND P2, PT, R0, 0x2, PT ;  /* 0x000000020000780c */ /* 0x000fe20003f46070 */
[----:B------:R-:W-:Y:S01]  /*3230*/  IMAD.MOV.U32 R12, RZ, RZ, 0x1 ;  /* 0x00000001ff0c7424 */ /* 0x000fe200078e00ff */
[----:B------:R-:W-:Y:S02]  /*3240*/  CS2R R10, SRZ ;  /* 0x00000000000a7805 */ /* 0x000fe4000001ff00 */
[----:B------:R-:W-:Y:S01]  /*3250*/  CS2R R8, SRZ ;  /* 0x0000000000087805 */ /* 0x000fe2000001ff00 */
[----:B--2---:R-:W-:-:S03]  /*3260*/  ULEA UR6, UR5, UR4, 0x18 ;  /* 0x0000000405067291 */ /* 0x004fc6000f8ec0ff */
[----:B------:R-:W-:-:S09]  /*3270*/  UMOV UR5, URZ ;  /* 0x000000ff00057c82 */ /* 0x000fd20008000000 */
.L_x_65:
[----:B------:R-:W-:Y:S02]  /*3280*/  LEA R2, R8, UR6, 0x3 ;  /* 0x0000000608027c11 */ /* 0x000fe4000f8e18ff */
[----:B------:R-:W-:-:S03]  /*3290*/  SHF.L.U32 R5, R9, 0x1f, RZ ;  /* 0x0000001f09057819 */ /* 0x000fc600000006ff */
[----:B------:R-:W-:Y:S01]  /*32a0*/  VIADD R4, R2, 0x1b0 ;  /* 0x000001b002047836 */ /* 0x000fe20000000000 */
[----:B------:R-:W2:Y:S02]  /*32b0*/  SYNCS.PHASECHK.TRANS64.TRYWAIT P0, [R2+URZ+0x1a0], R5 ;  /* 0x0001a005020075a7 */ /* 0x000ea400080011ff */
[----:B--2---:R-:W-:Y:S05]  /*32c0*/  @!P0 BRA `(.L_x_62) ;  /* 0x0000005400608947 */ /* 0x004fea0003800000 */
.L_x_162:
[----:B------:R-:W-:Y:S01]  /*32d0*/  ULEA UR4, UR5, UR6, 0x3 ;  /* 0x0000000605047291 */ /* 0x000fe2000f8e18ff */
[----:B------:R-:W-:Y:S02]  /*32e0*/  PRMT R4, RZ, 0x654, R4 ;  /* 0x00000654ff047816 */ /* 0x000fe40000000004 */
[----:B--2---:R-:W-:Y:S01]  /*32f0*/  SHF.L.U32 R5, R12, 0x1f, RZ ;  /* 0x0000001f0c057819 */ /* 0x004fe200000006ff */
[----:B------:R-:W-:Y:S01]  /*3300*/  UIADD3 UR7, UPT, UPT, UR4, 0x140, URZ ;  /* 0x0000014004077890 */ /* 0x000fe2000fffe0ff */
[----:B------:R2:W-:Y:S05]  /*3310*/  SYNCS.ARRIVE.TRANS64.RED.A1T0 RZ, [R4+URZ], RZ ;  /* 0x000000ff04ff79a7 */ /* 0x0005ea00081004ff */
[----:B------:R-:W-:Y:S01]  /*3320*/  IMAD.U32 R7, RZ, RZ, UR7 ;  /* 0x00000007ff077e24 */ /* 0x000fe2000f8e00ff */
[----:B------:R-:W3:Y:S04]  /*3330*/  SYNCS.PHASECHK.TRANS64.TRYWAIT P0, [UR4+0x150], R5 ;  /* 0x00015005ff0075a7 */ /* 0x000ee80008001104 */
[----:B------:R-:W-:Y:S01]  /*3340*/  PRMT R6, R0, 0x654, R7 ;  /* 0x0000065400067816 */ /* 0x000fe20000000007 */
[----:B--2---:R-:W-:Y:S01]  /*3350*/  @!P2 IMAD.MOV.U32 R4, RZ, RZ, 0x10 ;  /* 0x00000010ff04a424 */ /* 0x004fe200078e00ff */
[----:B---3--:R-:W-:Y:S06]  /*3360*/  @!P0 BRA `(.L_x_63) ;  /* 0x00000054004c8947 */ /* 0x008fec0003800000 */
.L_x_164:
[----:B------:R-:W-:Y:S01]  /*3370*/  ULEA UR8, UR5, UR6, 0x4 ;  /* 0x0000000605087291 */ /* 0x000fe2000f8e20ff */
[----:B------:R-:W-:Y:S01]  /*3380*/  SEL R3, R6, R3, !P2 ;  /* 0x0000000306037207 */ /* 0x000fe20005000000 */
[----:B------:R-:W-:Y:S01]  /*3390*/  UIADD3 UR9, UPT, UPT, UR4, 0x140, URZ ;  /* 0x0000014004097890 */ /* 0x000fe2000fffe0ff */
[----:B--2---:R-:W-:Y:S01]  /*33a0*/  LEA R2, R11, UR6, 0x3 ;  /* 0x000000060b027c11 */ /* 0x004fe2000f8e18ff */
[----:B------:R-:W-:Y:S01]  /*33b0*/  UIADD3 UR8, UPT, UPT, UR8, 0x1d0, URZ ;  /* 0x000001d008087890 */ /* 0x000fe2000fffe0ff */
[----:B------:R-:W-:Y:S01]  /*33c0*/  SHF.L.U32 R5, R10, 0x1f, RZ ;  /* 0x0000001f0a057819 */ /* 0x000fe200000006ff */
[----:B------:R2:W-:Y:S01]  /*33d0*/  @!P2 SYNCS.ARRIVE.TRANS64.RED RZ, [R3+URZ], R4 ;  /* 0x0000000403ffa9a7 */ /* 0x0005e200080004ff */
[----:B------:R-:W-:Y:S01]  /*33e0*/  UIADD3 UR4, UPT, UPT, UR5, 0x1, URZ ;  /* 0x0000000105047890 */ /* 0x000fe2000fffe0ff */
[----:B------:R-:W-:-:S03]  /*33f0*/  VIADD R8, R8, 0x1 ;  /* 0x0000000108087836 */ /* 0x000fc60000000000 */
[----:B------:R-:W-:Y:S02]  /*3400*/  UISETP.NE.AND UP0, UPT, UR4, 0x2, UPT ;  /* 0x000000020400788c */ /* 0x000fe4000bf05270 */
[----:B------:R-:W-:Y:S06]  /*3410*/  UGETNEXTWORKID.BROADCAST [UR8], [UR9] ;  /* 0x00000000080073ca */ /* 0x000fec0008000100 */
[----:B------:R-:W-:Y:S01]  /*3420*/  USEL UR7, URZ, 0x1, UP0 ;  /* 0x00000001ff077887 */ /* 0x000fe20008000000 */
[----:B------:R-:W-:Y:S01]  /*3430*/  ISETP.NE.AND P0, PT, R8, 0x2, PT ;  /* 0x000000020800780c */ /* 0x000fe20003f05270 */
[----:B------:R-:W-:Y:S01]  /*3440*/  USEL UR5, UR4, URZ, UP0 ;  /* 0x000000ff04057287 */ /* 0x000fe20008000000 */
[----:B------:R-:W3:Y:S03]  /*3450*/  SYNCS.PHASECHK.TRANS64.TRYWAIT P1, [R2+URZ+0x140], R5 ;  /* 0x00014005020075a7 */ /* 0x000ee600080211ff */
[----:B------:R-:W-:Y:S01]  /*3460*/  LOP3.LUT R12, R12, UR7, RZ, 0x3c, !PT ;  /* 0x000000070c0c7c12 */ /* 0x000fe2000f8e3cff */
[----:B--23--:R-:W-:Y:S07]  /*3470*/  @!P1 BRA `(.L_x_64) ;  /* 0x0000005400209947 */ /* 0x00cfee0003800000 */
.L_x_165:
[C---:B------:R-:W-:Y:S01]  /*3480*/  LEA R4, R11.reuse, UR6, 0x4 ;  /* 0x000000060b047c11 */ /* 0x040fe2000f8e20ff */
[----:B--2---:R-:W-:Y:S01]  /*3490*/  VIADD R2, R2, 0x150 ;  /* 0x0000015002027836 */ /* 0x004fe20000000000 */
[----:B------:R-:W-:Y:S01]  /*34a0*/  SEL R8, R8, RZ, P0 ;  /* 0x000000ff08087207 */ /* 0x000fe20000000000 */
[----:B------:R-:W-:-:S03]  /*34b0*/  VIADD R11, R11, 0x1 ;  /* 0x000000010b0b7836 */ /* 0x000fc60000000000 */
[----:B------:R-:W2:Y:S01]  /*34c0*/  LDS.128 R4, [R4+0x1d0] ;  /* 0x0001d00004047984 */ /* 0x000ea20000000c00 */
[----:B------:R-:W-:Y:S02]  /*34d0*/  PRMT R2, RZ, 0x654, R2 ;  /* 0x00000654ff027816 */ /* 0x000fe40000000002 */
[C---:B------:R-:W-:Y:S01]  /*34e0*/  ISETP.NE.AND P1, PT, R11.reuse, 0x2, PT ;  /* 0x000000020b00780c */ /* 0x040fe20003f25270 */
[----:B------:R-:W-:Y:S01]  /*34f0*/  @!PT LDS RZ, [RZ] ;  /* 0x00000000fffff984 */ /* 0x000fe20000000800 */
[----:B------:R-:W-:Y:S01]  /*3500*/  @!PT LDS RZ, [RZ] ;  /* 0x00000000fffff984 */ /* 0x000fe20000000800 */
[----:B------:R-:W-:Y:S01]  /*3510*/  @!PT LDS RZ, [RZ] ;  /* 0x00000000fffff984 */ /* 0x000fe20000000800 */
[----:B------:R-:W-:Y:S01]  /*3520*/  @!PT LDS RZ, [RZ] ;  /* 0x00000000fffff984 */ /* 0x000fe20000000800 */
[----:B------:R3:W-:Y:S06]  /*3530*/  MEMBAR.ALL.CTA ;  /* 0x0000000000007992 */ /* 0x0007ec0000008000 */
[----:B---3--:R-:W3:Y:S01]  /*3540*/  FENCE.VIEW.ASYNC.S ;  /* 0x00000000000073c6 */ /* 0x008ee20000000000 */
[----:B------:R-:W-:Y:S01]  /*3550*/  SEL R11, R11, RZ, P1 ;  /* 0x000000ff0b0b7207 */ /* 0x000fe20000800000 */
[----:B---3--:R3:W-:Y:S01]  /*3560*/  SYNCS.ARRIVE.TRANS64.RED.A1T0 RZ, [R2+URZ], RZ ;  /* 0x000000ff02ff79a7 */ /* 0x0087e200081004ff */
[----:B--2---:R-:W-:-:S02]  /*3570*/  LOP3.LUT P3, RZ, R6, 0x1, RZ, 0xc0, !PT ;  /* 0x0000000106ff7812 */ /* 0x004fc4000786c0ff */
[----:B------:R-:W-:-:S04]  /*3580*/  SEL R5, RZ, 0x1, P1 ;  /* 0x00000001ff057807 */ /* 0x000fc80000800000 */
[----:B------:R-:W-:Y:S02]  /*3590*/  LOP3.LUT R10, R10, R5, RZ, 0x3c, !PT ;  /* 0x000000050a0a7212 */ /* 0x000fe400078e3cff */
[----:B---3--:R-:W-:-:S04]  /*35a0*/  SEL R2, RZ, 0x1, P0 ;  /* 0x00000001ff027807 */ /* 0x008fc80000000000 */
[----:B------:R-:W-:Y:S01]  /*35b0*/  LOP3.LUT R9, R9, R2, RZ, 0x3c, !PT ;  /* 0x0000000209097212 */ /* 0x000fe200078e3cff */
[----:B------:R-:W-:Y:S06]  /*35c0*/  @P3 BRA `(.L_x_65) ;  /* 0xfffffffc002c3947 */ /* 0x000fec000383ffff */
[----:B------:R-:W-:Y:S01]  /*35d0*/  ULEA UR4, UR5, UR6, 0x3 ;  /* 0x0000000605047291 */ /* 0x000fe2000f8e18ff */
[----:B------:R-:W-:-:S08]  /*35e0*/  SHF.L.U32 R3, R12, 0x1f, RZ ;  /* 0x0000001f0c037819 */ /* 0x000fd000000006ff */
[----:B------:R-:W2:Y:S02]  /*35f0*/  SYNCS.PHASECHK.TRANS64 P0, [UR4+0x150], R3 ;  /* 0x00015003ff0075a7 */ /* 0x000ea40008001004 */
[----:B--2---:R-:W-:Y:S05]  /*3600*/  @P0 BRA `(.L_x_66) ;  /* 0x0000000000080947 */ /* 0x004fea0003800000 */
[----:B------:R-:W2:Y:S02]  /*3610*/  SYNCS.PHASECHK.TRANS64.TRYWAIT P0, [UR4+0x150], R3 ;  /* 0x00015003ff0075a7 */ /* 0x000ea40008001104 */
[----:B--2---:R-:W-:Y:S05]  /*3620*/  @!P0 BRA `(.L_x_67) ;  /* 0x0000005000c88947 */ /* 0x004fea0003800000 */
.L_x_66:
[----:B------:R-:W-:-:S04]  /*3630*/  UIADD3 UR7, UPT, UPT, UR5, 0x1, URZ ;  /* 0x0000000105077890 */ /* 0x000fc8000fffe0ff */
[----:B------:R-:W-:-:S04]  /*3640*/  UISETP.NE.AND UP0, UPT, UR7, 0x2, UPT ;  /* 0x000000020700788c */ /* 0x000fc8000bf05270 */
[----:B------:R-:W-:Y:S02]  /*3650*/  USEL UR8, URZ, 0x1, UP0 ;  /* 0x00000001ff087887 */ /* 0x000fe40008000000 */
[----:B------:R-:W-:-:S04]  /*3660*/  USEL UR7, UR7, URZ, UP0 ;  /* 0x000000ff07077287 */ /* 0x000fc80008000000 */
[----:B------:R-:W-:Y:S01]  /*3670*/  ULEA UR7, UR7, UR6, 0x3 ;  /* 0x0000000607077291 */ /* 0x000fe2000f8e18ff */
[----:B--2---:R-:W-:-:S04]  /*3680*/  LOP3.LUT R3, R12, UR8, RZ, 0x3c, !PT ;  /* 0x000000080c037c12 */ /* 0x004fc8000f8e3cff */
[----:B------:R-:W-:-:S04]  /*3690*/  SHF.L.U32 R0, R3, 0x1f, RZ ;  /* 0x0000001f03007819 */ /* 0x000fc800000006ff */
[----:B------:R-:W2:Y:S02]  /*36a0*/  SYNCS.PHASECHK.TRANS64 P0, [UR7+0x150], R0 ;  /* 0x00015000ff0075a7 */ /* 0x000ea40008001007 */
[----:B-12---:R-:W-:Y:S05]  /*36b0*/  @P0 EXIT ;  /* 0x000000000000094d */ /* 0x006fea0003800000 */
[----:B------:R-:W-:Y:S02]  /*36c0*/  SHF.L.U32 R3, R3, 0x1f, RZ ;  /* 0x0000001f03037819 */ /* 0x000fe400000006ff */
[----:B------:R-:W-:-:S07]  /*36d0*/  MOV R0, UR7 ;  /* 0x0000000700007c02 */ /* 0x000fce0008000f00 */
.L_x_68:
[----:B-1----:R1:W2:Y:S02]  /*36e0*/  SYNCS.PHASECHK.TRANS64.TRYWAIT P0, [R0+URZ+0x150], R3 ;  /* 0x00015003000075a7 */ /* 0x0022a400080011ff */
[----:B--2---:R-:W-:Y:S05]  /*36f0*/  @!P0 NANOSLEEP.SYNCS 0x989680 ;  /* 0x009896800000895d */ /* 0x004fea0003900000 */
[----:B------:R-:W2:Y:S02]  /*3700*/  @!P0 SYNCS.PHASECHK.TRANS64 P0, [R0+URZ+0x150], R3 ;  /* 0x00015003000085a7 */ /* 0x000ea400080010ff */
[----:B--2---:R-:W-:Y:S05]  /*3710*/  @P0 EXIT ;  /* 0x000000000000094d */ /* 0x004fea0003800000 */
[----:B------:R-:W-:Y:S05]  /*3720*/  BRA `(.L_x_68) ;  /* 0xfffffffc00ec7947 */ /* 0x000fea000383ffff */
.L_x_61:
[----:B------:R-:W-:Y:S05]  /*3730*/  BRA.U UP5, `(.L_x_69) ;  /* 0x0000000d05a07547 */ /* 0x000fea000b800000 */
[----:B------:R-:W2:Y:S01]  /*3740*/  S2UR UR7, SR_CgaCtaId ;  /* 0x00000000000779c3 */ /* 0x000ea20000008800 */
[----:B------:R-:W-:Y:S01]  /*3750*/  UMOV UR4, 0x40 ;  /* 0x0000004000047882 */ /* 0x000fe20000000000 */
[----:B------:R-:W-:Y:S01]  /*3760*/  NOP ;  /* 0x0000000000007918 */ /* 0x000fe20000000000 */
[----:B------:R-:W-:Y:S01]  /*3770*/  UMOV UR6, 0x400 ;  /* 0x0000040000067882 */ /* 0x000fe20000000000 */
[----:B--2---:R-:W-:Y:S02]  /*3780*/  ULEA UR5, UR7, UR4, 0x18 ;  /* 0x0000000407057291 */ /* 0x004fe4000f8ec0ff */
[----:B------:R-:W-:-:S07]  /*3790*/  ULEA UR6, UR7, UR6, 0x18 ;  /* 0x0000000607067291 */ /* 0x000fce000f8ec0ff */
[----:B------:R-:W2:Y:S02]  /*37a0*/  LDS.U8 R0, [UR5+0x1c] ;  /* 0x00001c05ff007984 */ /* 0x000ea40008000000 */
[----:B--2---:R-:W-:-:S13]  /*37b0*/  ISETP.NE.AND P0, PT, R0, RZ, PT ;  /* 0x000000ff0000720c */ /* 0x004fda0003f05270 */
[----:B------:R-:W-:Y:S05]  /*37c0*/  @P0 BRA `(.L_x_70) ;  /* 0x0000000000580947 */ /* 0x000fea0003800000 */
[----:B------:R-:W-:-:S13]  /*37d0*/  ELECT P0, URZ, PT ;  /* 0x0000000000ff782f */ /* 0x000fda0003800000 */
[----:B------:R-:W-:Y:S05]  /*37e0*/  @!P0 BRA `(.L_x_71) ;  /* 0x0000000000608947 */ /* 0x000fea0003800000 */
[----:B------:R-:W-:Y:S01]  /*37f0*/  UMOV UR4, 0x10 ;  /* 0x0000001000047882 */ /* 0x000fe20000000000 */
[----:B------:R-:W-:Y:S01]  /*3800*/  HFMA2 R0, -RZ, RZ, 0, 5.9604644775390625e-08 ;  /* 0x00000001ff007431 */ /* 0x000fe200000001ff */
[----:B------:R-:W-:-:S03]  /*3810*/  MOV R3, 0xffff ;  /* 0x0000ffff00037802 */ /* 0x000fc60000000f00 */
[----:B------:R-:W-:Y:S04]  /*3820*/  DEPBAR.LE SB2, 0x36 ;  /* 0x0000ad800000791a */ /* 0x000fe80000000000 */
[----:B------:R-:W2:Y:S02]  /*3830*/  UTCATOMSWS.FIND_AND_SET.ALIGN UP0, UR4, UR4 ;  /* 0x00000004000475e3 */ /* 0x000ea40008000800 */
[----:B--2---:R-:W-:Y:S01]  /*3840*/  MOV R4, UR4 ;  /* 0x0000000400047c02 */ /* 0x004fe20008000f00 */
[----:B------:R-:W-:Y:S06]  /*3850*/  BRA.U UP0, `(.L_x_72) ;  /* 0x0000000100187547 */ /* 0x000fec000b800000 */
.L_x_73:
[----:B------:R-:W-:Y:S05]  /*3860*/  NANOSLEEP 0x64 ;  /* 0x000000640000795d */ /* 0x000fea0003800000 */
[----:B------:R-:W-:-:S05]  /*3870*/  UMOV UR4, 0x10 ;  /* 0x0000001000047882 */ /* 0x000fca0000000000 */
[----:B------:R-:W-:Y:S04]  /*3880*/  DEPBAR.LE SB2, 0x36 ;  /* 0x0000ad800000791a */ /* 0x000fe80000000000 */
[----:B------:R-:W2:Y:S02]  /*3890*/  UTCATOMSWS.FIND_AND_SET.ALIGN UP0, UR4, UR4 ;  /* 0x00000004000475e3 */ /* 0x000ea40008000800 */
[----:B--2---:R-:W-:Y:S01]  /*38a0*/  MOV R4, UR4 ;  /* 0x0000000400047c02 */ /* 0x004fe20008000f00 */
[----:B------:R-:W-:Y:S05]  /*38b0*/  BRA.U !UP0, `(.L_x_73) ;  /* 0xfffffffd08e87547 */ /* 0x000fea000b83ffff */
.L_x_72:
[-C--:B------:R-:W-:Y:S02]  /*38c0*/  SHF.L.U32 R3, R3, R4.reuse, RZ ;  /* 0x0000000403037219 */ /* 0x080fe400000006ff */
[----:B------:R-:W-:Y:S01]  /*38d0*/  SHF.L.U32 R0, R0, R4, RZ ;  /* 0x0000000400007219 */ /* 0x000fe200000006ff */
[----:B------:R-:W-:Y:S02]  /*38e0*/  IMAD.SHL.U32 R4, R4, 0x20, RZ ;  /* 0x0000002004047824 */ /* 0x000fe400078e00ff */
[----:B------:R2:W-:Y:S04]  /*38f0*/  ATOMS.OR RZ, [UR5+0x14], R3 ;  /* 0x00001403ffff798c */ /* 0x0005e8000b000005 */
[----:B------:R2:W-:Y:S04]  /*3900*/  ATOMS.OR RZ, [UR5+0x18], R0 ;  /* 0x00001800ffff798c */ /* 0x0005e8000b000005 */
[----:B------:R2:W-:Y:S01]  /*3910*/  STS [UR6+0x1f0], R4 ;  /* 0x0001f004ff007988 */ /* 0x0005e20008000806 */
[----:B------:R-:W-:Y:S05]  /*3920*/  BRA `(.L_x_71) ;  /* 0x0000000000107947 */ /* 0x000fea0003800000 */
.L_x_70:
[----:B------:R-:W-:Y:S02]  /*3930*/  MOV R0, 0xffffffff ;  /* 0xffffffff00007802 */ /* 0x000fe40000000f00 */
[----:B------:R-:W-:-:S03]  /*3940*/  MOV R4, 0x3970 ;  /* 0x0000397000047802 */ /* 0x000fc60000000f00 */
[----:B------:R2:W-:Y:S04]  /*3950*/  STS [UR6+0x1f0], R0 ;  /* 0x0001f000ff007988 */ /* 0x0005e80008000806 */
[----:B-12--5:R-:W-:Y:S05]  /*3960*/  CALL.REL.NOINC `($__internal_1_$__cuda_sm10x_tcgen05_guardrail_trap_phase_invalid_during_alloc) ;  /* 0x0000005400847944 */ /* 0x026fea0003c00000 */
.L_x_71:
[----:B------:R-:W-:Y:S05]  /*3970*/  WARPSYNC.ALL ;  /* 0x0000000000007948 */ /* 0x000fea0003800000 */
[----:B------:R-:W3:Y:S01]  /*3980*/  S2UR UR4, SR_CgaCtaId ;  /* 0x00000000000479c3 */ /* 0x000ee20000008800 */
[----:B------:R-:W-:Y:S01]  /*3990*/  UMOV UR17, 0x400 ;  /* 0x0000040000117882 */ /* 0x000fe20000000000 */
[----:B------:R-:W-:-:S06]  /*39a0*/  NOP ;  /* 0x0000000000007918 */ /* 0x000fcc0000000000 */
[----:B------:R-:W-:Y:S06]  /*39b0*/  BAR.ARV 0x6, 0xa0 ;  /* 0x0182800000007b1d */ /* 0x000fec0000002000 */
[----:B------:R-:W4:Y:S01]  /*39c0*/  LDCU UR5, c[0x0][0x38c] ;  /* 0x00007180ff0577ac */ /* 0x000f220008000800 */
[----:B------:R-:W-:Y:S01]  /*39d0*/  LOP3.LUT R2, R2, 0xffff, RZ, 0xc0, !PT ;  /* 0x0000ffff02027812 */ /* 0x000fe200078ec0ff */
[----:B------:R-:W-:Y:S01]  /*39e0*/  IMAD.MOV.U32 R11, RZ, RZ, 0x1 ;  /* 0x00000001ff0b7424 */ /* 0x000fe200078e00ff */
[----:B------:R-:W-:Y:S01]  /*39f0*/  CS2R R8, SRZ ;  /* 0x0000000000087805 */ /* 0x000fe2000001ff00 */
[----:B------:R-:W1:Y:S01]  /*3a00*/  LDCU UR8, c[0x0][0x38c] ;  /* 0x00007180ff0877ac */ /* 0x000e620008000800 */
[----:B------:R-:W-:Y:S01]  /*3a10*/  R2UR UR19, R2 ;  /* 0x00000000021372ca */ /* 0x000fe200000e0000 */
[----:B------:R-:W-:Y:S01]  /*3a20*/  IMAD.MOV.U32 R10, RZ, RZ, RZ ;  /* 0x000000ffff0a7224 */ /* 0x000fe200078e00ff */
[----:B------:R-:W-:Y:S01]  /*3a30*/  UMOV UR22, URZ ;  /* 0x000000ff00167c82 */ /* 0x000fe20008000000 */
[----:B------:R-:W-:Y:S01]  /*3a40*/  UMOV UR14, URZ ;  /* 0x000000ff000e7c82 */ /* 0x000fe20008000000 */
[----:B---3--:R-:W-:Y:S01]  /*3a50*/  ULEA UR17, UR4, UR17, 0x18 ;  /* 0x0000001104117291 */ /* 0x008fe2000f8ec0ff */
[----:B------:R-:W-:Y:S01]  /*3a60*/  UMOV UR26, 0x0 ;  /* 0x00000000001a7882 */ /* 0x000fe20000000000 */
[----:B------:R-:W-:-:S02]  /*3a70*/  UMOV UR27, 0x4200490 ;  /* 0x04200490001b7882 */ /* 0x000fc40000000000 */
[----:B------:R-:W-:Y:S02]  /*3a80*/  UIADD3 UR6, UPT, UPT, UR17, 0x4400, URZ ;  /* 0x0000440011067890 */ /* 0x000fe4000fffe0ff */
[----:B------:R-:W-:Y:S02]  /*3a90*/  UIADD3 UR7, UPT, UPT, UR17, 0x15400, URZ ;  /* 0x0001540011077890 */ /* 0x000fe4000fffe0ff */
[----:B----4-:R-:W-:Y:S01]  /*3aa0*/  UIADD3 UR5, UPT, UPT, UR5, 0x3f, URZ ;  /* 0x0000003f05057890 */ /* 0x010fe2000fffe0ff */
[----:B--2---:R-:W2:Y:S01]  /*3ab0*/  LDS R0, [UR17+0x1f0] ;  /* 0x0001f011ff007984 */ /* 0x004ea20008000800 */
[----:B------:R-:W-:Y:S02]  /*3ac0*/  USHF.R.U32.HI UR6, URZ, 0x4, UR6 ;  /* 0x00000004ff067899 */ /* 0x000fe40008011606 */
[----:B------:R-:W-:Y:S02]  /*3ad0*/  USHF.R.S32.HI UR4, URZ, 0x1f, UR5 ;  /* 0x0000001fff047899 */ /* 0x000fe40008011405 */
[----:B------:R-:W-:-:S02]  /*3ae0*/  ULOP3.LUT UR6, UR6, 0x3fff, URZ, 0xc0, !UPT ;  /* 0x00003fff06067892 */ /* 0x000fc4000f8ec0ff */
[----:B------:R-:W-:Y:S02]  /*3af0*/  ULEA.HI UR4, UR4, UR5, URZ, 0x6 ;  /* 0x0000000504047291 */ /* 0x000fe4000f8f30ff */
[----:B------:R-:W-:Y:S02]  /*3b00*/  USHF.R.U32.HI UR5, URZ, 0x4, UR7 ;  /* 0x00000004ff057899 */ /* 0x000fe40008011607 */
[----:B------:R-:W-:Y:S02]  /*3b10*/  USHF.R.S32.HI UR28, URZ, 0x6, UR4 ;  /* 0x00000006ff1c7899 */ /* 0x000fe40008011404 */
[----:B------:R-:W-:Y:S02]  /*3b20*/  ULOP3.LUT UR5, UR5, 0x3fff, URZ, 0xc0, !UPT ;  /* 0x00003fff05057892 */ /* 0x000fe4000f8ec0ff */
[----:B------:R-:W-:Y:S02]  /*3b30*/  UISETP.LT.AND UP0, UPT, UR28, 0x1, UPT ;  /* 0x000000011c00788c */ /* 0x000fe4000bf01270 */
[----:B------:R-:W-:-:S02]  /*3b40*/  ULOP3.LUT UR20, UR6, 0x10000, URZ, 0xfc, !UPT ;  /* 0x0001000006147892 */ /* 0x000fc4000f8efcff */
[----:B------:R-:W-:Y:S02]  /*3b50*/  USEL UR29, UR28, 0x1, !UP0 ;  /* 0x000000011c1d7887 */ /* 0x000fe4000c000000 */
[----:B------:R-:W-:Y:S02]  /*3b60*/  ULOP3.LUT UR21, UR5, 0x10000, URZ, 0xfc, !UPT ;  /* 0x0001000005157892 */ /* 0x000fe4000f8efcff */
[----:B------:R-:W-:Y:S02]  /*3b70*/  UIADD3 UR29, UPT, UPT, -UR29, URZ, URZ ;  /* 0x000000ff1d1d7290 */ /* 0x000fe4000fffe1ff */
[----:B-1----:R-:W-:Y:S01]  /*3b80*/  UISETP.GE.AND UP4, UPT, UR8, 0x1, UPT ;  /* 0x000000010800788c */ /* 0x002fe2000bf86270 */
[----:B------:R-:W-:Y:S01]  /*3b90*/  UMOV UR24, 0x0 ;  /* 0x0000000000187882 */ /* 0x000fe20000000000 */
[----:B------:R-:W-:Y:S01]  /*3ba0*/  UMOV UR25, 0x4200490 ;  /* 0x0420049000197882 */ /* 0x000fe20000000000 */
[----:B--2---:R-:W-:-:S15]  /*3bb0*/  R2UR UR30, R0 ;  /* 0x00000000001e72ca */ /* 0x004fde00000e0000 */
.L_x_80:
[----:B------:R-:W-:Y:S02]  /*3bc0*/  LEA R0, R10, UR17, 0x3 ;  /* 0x000000110a007c11 */ /* 0x000fe4000f8e18ff */
[----:B------:R-:W-:Y:S02]  /*3bd0*/  SHF.L.U32 R5, R9, 0x1f, RZ ;  /* 0x0000001f09057819 */ /* 0x000fe400000006ff */
[----:B------:R-:W-:Y:S01]  /*3be0*/  PLOP3.LUT P0, PT, PT, PT, UP4, 0x80, 0x8 ;  /* 0x000000000008781c */ /* 0x000fe20003f0f048 */
[----:B------:R-:W-:Y:S01]  /*3bf0*/  VIADD R3, R0, 0x150 ;  /* 0x0000015000037836 */ /* 0x000fe20000000000 */
[----:B-1----:R-:W1:Y:S02]  /*3c00*/  SYNCS.PHASECHK.TRANS64.TRYWAIT P1, [R0+URZ+0x140], R5 ;  /* 0x00014005000075a7 */ /* 0x002e6400080211ff */
[----:B-1-3--:R-:W-:Y:S09]  /*3c10*/  @!P1 BRA `(.L_x_74) ;  /* 0x0000004c00649947 */ /* 0x00aff20003800000 */
.L_x_167:
[----:B------:R-:W-:Y:S01]  /*3c20*/  LEA R4, R10, UR17, 0x4 ;  /* 0x000000110a047c11 */ /* 0x000fe2000f8e20ff */
[----:B------:R-:W-:Y:S01]  /*3c30*/  @UP4 ULEA UR4, UR14, UR17, 0x3 ;  /* 0x000000110e044291 */ /* 0x000fe2000f8e18ff */
[----:B------:R-:W-:Y:S01]  /*3c40*/  PLOP3.LUT P2, PT, PT, PT, PT, 0x80, 0x8 ;  /* 0x000000000008781c */ /* 0x000fe20003f4f070 */
[----:B------:R-:W-:Y:S01]  /*3c50*/  ULEA UR23, UR22, UR17, 0x3 ;  /* 0x0000001116177291 */ /* 0x000fe2000f8e18ff */
[----:B------:R-:W-:Y:S02]  /*3c60*/  PRMT R3, RZ, 0x654, R3 ;  /* 0x00000654ff037816 */ /* 0x000fe40000000003 */
[----:B-1----:R-:W1:Y:S01]  /*3c70*/  LDS.128 R4, [R4+0x1d0] ;  /* 0x0001d00004047984 */ /* 0x002e620000000c00 */
[----:B------:R-:W-:Y:S02]  /*3c80*/  @P0 SHF.L.U32 R2, R8, 0x1f, RZ ;  /* 0x0000001f08020819 */ /* 0x000fe400000006ff */
[----:B------:R-:W-:Y:S01]  /*3c90*/  SHF.L.U32 R0, R11, 0x1f, RZ ;  /* 0x0000001f0b007819 */ /* 0x000fe200000006ff */
[----:B------:R-:W-:Y:S01]  /*3ca0*/  @!PT LDS RZ, [RZ] ;  /* 0x00000000fffff984 */ /* 0x000fe20000000800 */
[----:B------:R-:W-:Y:S01]  /*3cb0*/  @!PT LDS RZ, [RZ] ;  /* 0x00000000fffff984 */ /* 0x000fe20000000800 */
[----:B------:R-:W-:Y:S01]  /*3cc0*/  @!PT LDS RZ, [RZ] ;  /* 0x00000000fffff984 */ /* 0x000fe20000000800 */
[----:B------:R-:W-:Y:S01]  /*3cd0*/  @!PT LDS RZ, [RZ] ;  /* 0x00000000fffff984 */ /* 0x000fe20000000800 */
[----:B------:R2:W-:Y:S06]  /*3ce0*/  MEMBAR.ALL.CTA ;  /* 0x0000000000007992 */ /* 0x0005ec0000008000 */
[----:B--2---:R-:W2:Y:S02]  /*3cf0*/  FENCE.VIEW.ASYNC.S ;  /* 0x00000000000073c6 */ /* 0x004ea40000000000 */
[----:B--2---:R2:W-:Y:S01]  /*3d00*/  SYNCS.ARRIVE.TRANS64.RED.A1T0 RZ, [R3+URZ], RZ ;  /* 0x000000ff03ff79a7 */ /* 0x0045e200081004ff */
[----:B------:R2:W3:Y:S01]  /*3d10*/  @P0 SYNCS.PHASECHK.TRANS64.TRYWAIT P2, [UR4], R2 ;  /* 0x00000002ff0005a7 */ /* 0x0004e20008041104 */
[----:B------:R-:W-:Y:S01]  /*3d20*/  ULEA.HI UR4, UR22, UR22, URZ, 0x1 ;  /* 0x0000001616047291 */ /* 0x000fe2000f8f08ff */
[----:B-1----:R-:W-:-:S03]  /*3d30*/  LOP3.LUT P1, RZ, R6, 0x1, RZ, 0xc0, !PT ;  /* 0x0000000106ff7812 */ /* 0x002fc6000782c0ff */
[----:B------:R-:W-:Y:S02]  /*3d40*/  USHF.L.U32 UR18, UR4, 0x6, URZ ;  /* 0x0000000604127899 */ /* 0x000fe400080006ff */
[----:B------:R-:W-:Y:S02]  /*3d50*/  ULOP3.LUT UR4, UR4, 0xffe, URZ, 0xc0, !UPT ;  /* 0x00000ffe04047892 */ /* 0x000fe4000f8ec0ff */
[----:B------:R-:W-:Y:S02]  /*3d60*/  ULOP3.LUT UR18, UR18, 0xffffff80, URZ, 0xc0, !UPT ;  /* 0xffffff8012127892 */ /* 0x000fe4000f8ec0ff */
[----:B------:R-:W-:Y:S02]  /*3d70*/  UIADD3 UR4, UPT, UPT, -UR4, UR22, URZ ;  /* 0x0000001604047290 */ /* 0x000fe4000fffe1ff */
[----:B------:R-:W-:Y:S01]  /*3d80*/  UIADD3 UR18, UPT, UPT, UR30, UR18, URZ ;  /* 0x000000121e127290 */ /* 0x000fe2000fffe0ff */
[----:B------:R-:W1:Y:S03]  /*3d90*/  SYNCS.PHASECHK.TRANS64.TRYWAIT P0, [UR23+0x180], R0 ;  /* 0x00018000ff0075a7 */ /* 0x000e660008001117 */
[----:B------:R-:W-:Y:S01]  /*3da0*/  ULEA UR18, UR4, UR18, 0x14 ;  /* 0x0000001204127291 */ /* 0x000fe2000f8ea0ff */
[----:B-123--:R-:W-:Y:S11]  /*3db0*/  @!P0 BRA `(.L_x_75) ;  /* 0x0000004c00108947 */ /* 0x00eff60003800000 */
.L_x_169:
[----:B------:R-:W-:Y:S01]  /*3dc0*/  IADD3 R10, PT, PT, R10, 0x1, RZ ;  /* 0x000000010a0a7810 */ /* 0x000fe20007ffe0ff */
[----:B------:R-:W-:Y:S06]  /*3dd0*/  BRA.U !UP4, `(.L_x_76) ;  /* 0x000000010c987547 */ /* 0x000fec000b800000 */
[----:B------:R-:W-:Y:S01]  /*3de0*/  UPLOP3.LUT UP2, UPT, UPT, UPT, UPT, 0x40, 0x4 ;  /* 0x000000000004789c */ /* 0x000fe20003f4e870 */
[----:B------:R-:W-:Y:S01]  /*3df0*/  UMOV UR16, UR29 ;  /* 0x0000001d00107c82 */ /* 0x000fe20008000000 */
[----:B------:R-:W-:Y:S01]  /*3e00*/  UMOV UR15, UR28 ;  /* 0x0000001c000f7c82 */ /* 0x000fe20008000000 */
[----:B------:R-:W-:-:S08]  /*3e10*/  UMOV UR6, UR14 ;  /* 0x0000000e00067c82 */ /* 0x000fd00008000000 */
.L_x_79:
[----:B------:R-:W-:Y:S02]  /*3e20*/  UIADD3 UR16, UPT, UPT, UR16, 0x1, URZ ;  /* 0x0000000110107890 */ /* 0x000fe4000fffe0ff */
[----:B--2---:R-:W-:Y:S02]  /*3e30*/  ULEA UR5, UR6, UR17, 0x3 ;  /* 0x0000001106057291 */ /* 0x004fe4000f8e18ff */
[----:B------:R-:W-:Y:S01]  /*3e40*/  UISETP.NE.AND UP3, UPT, UR16, URZ, UPT ;  /* 0x000000ff1000728c */ /* 0x000fe2000bf65270 */
[----:B---3--:R-:W-:Y:S10]  /*3e50*/  @P2 BRA `(.L_x_77) ;  /* 0x00000000000c2947 */ /* 0x008ff40003800000 */
[----:B-1----:R-:W-:Y:S04]  /*3e60*/  SHF.L.U32 R3, R8, 0x1f, RZ ;  /* 0x0000001f08037819 */ /* 0x002fe800000006ff */
[----:B------:R-:W1:Y:S02]  /*3e70*/  SYNCS.PHASECHK.TRANS64.TRYWAIT P0, [UR5], R3 ;  /* 0x00000003ff0075a7 */ /* 0x000e640008001105 */
[----:B-1----:R-:W-:Y:S05]  /*3e80*/  @!P0 BRA `(.L_x_78) ;  /* 0x0000004800f48947 */ /* 0x002fea0003800000 */
.L_x_77:
[----:B------:R-:W-:Y:S01]  /*3e90*/  UISETP.NE.AND UP0, UPT, UR15, 0x1, UPT ;  /* 0x000000010f00788c */ /* 0x000fe2000bf05270 */
[----:B------:R-:W-:Y:S01]  /*3ea0*/  PLOP3.LUT P2, PT, PT, PT, PT, 0x80, 0x8 ;  /* 0x000000000008781c */ /* 0x000fe20003f4f070 */
[----:B------:R-:W-:Y:S02]  /*3eb0*/  UIADD3 UR4, UPT, UPT, UR6, 0x1, URZ ;  /* 0x0000000106047890 */ /* 0x000fe4000fffe0ff */
[----:B------:R-:W-:Y:S02]  /*3ec0*/  ULEA UR12, UR6, UR21, 0x9 ;  /* 0x00000015060c7291 */ /* 0x000fe4000f8e48ff */
[----:B------:R-:W-:Y:S01]  /*3ed0*/  UISETP.NE.AND UP1, UPT, UR4, 0x11, UPT ;  /* 0x000000110400788c */ /* 0x000fe2000bf25270 */
[----:B------:R-:W-:Y:S01]  /*3ee0*/  PLOP3.LUT P0, PT, PT, PT, UP0, 0x80, 0x8 ;  /* 0x000000000008781c */ /* 0x000fe20003f0f008 */
[----:B------:R-:W-:Y:S02]  /*3ef0*/  UIADD3 UR10, UPT, UPT, UR12, 0x2, URZ ;  /* 0x000000020c0a7890 */ /* 0x000fe4000fffe0ff */
[----:B------:R-:W-:Y:S02]  /*3f00*/  USEL UR7, URZ, 0x1, UP1 ;  /* 0x00000001ff077887 */ /* 0x000fe40008800000 */
[----:B------:R-:W-:Y:S02]  /*3f10*/  USEL UR14, UR4, URZ, UP1 ;  /* 0x000000ff040e7287 */ /* 0x000fe40008800000 */
[----:B------:R-:W-:Y:S02]  /*3f20*/  UIADD3 UR15, UPT, UPT, UR15, -0x1, URZ ;  /* 0xffffffff0f0f7890 */ /* 0x000fe4000fffe0ff */
[----:B------:R-:W-:Y:S01]  /*3f30*/  @UP0 ULEA UR4, UR14, UR17, 0x3 ;  /* 0x000000110e040291 */ /* 0x000fe2000f8e18ff */
[----:B------:R-:W-:Y:S01]  /*3f40*/  LOP3.LUT R8, R8, UR7, RZ, 0x3c, !PT ;  /* 0x0000000708087c12 */ /* 0x000fe2000f8e3cff */
[----:B------:R-:W-:Y:S01]  /*3f50*/  UIADD3 UR7, UPT, UPT, UR5, 0x88, URZ ;  /* 0x0000008805077890 */ /* 0x000fe2000fffe0ff */
[----:B------:R-:W-:Y:S02]  /*3f60*/  UMOV UR13, 0x80004020 ;  /* 0x80004020000d7882 */ /* 0x000fe40000000000 */
[----:B-1----:R-:W-:Y:S01]  /*3f70*/  @P0 SHF.L.U32 R0, R8, 0x1f, RZ ;  /* 0x0000001f08000819 */ /* 0x002fe200000006ff */
[----:B------:R-:W-:Y:S01]  /*3f80*/  UMOV UR5, 0x80004020 ;  /* 0x8000402000057882 */ /* 0x000fe20000000000 */
[----:B------:R-:W-:Y:S01]  /*3f90*/  UMOV UR11, 0x80004020 ;  /* 0x80004020000b7882 */ /* 0x000fe20000000000 */
[----:B------:R-:W-:Y:S01]  /*3fa0*/  UMOV UR9, 0x80004020 ;  /* 0x8000402000097882 */ /* 0x000fe20000000000 */
[----:B------:R2:W3:Y:S01]  /*3fb0*/  @P0 SYNCS.PHASECHK.TRANS64.TRYWAIT P2, [UR4], R0 ;  /* 0x00000000ff0005a7 */ /* 0x0004e20008041104 */
[----:B------:R-:W-:Y:S03]  /*3fc0*/  ULEA UR4, UR6, UR20, 0x8 ;  /* 0x0000001406047291 */ /* 0x000fe6000f8e40ff */
[----:B------:R-:W-:Y:S01]  /*3fd0*/  UMOV UR6, UR14 ;  /* 0x0000000e00067c82 */ /* 0x000fe20008000000 */
[----:B------:R-:W-:Y:S05]  /*3fe0*/  UIADD3 UR8, UPT, UPT, UR4, 0x2, URZ ;  /* 0x0000000204087890 */ /* 0x000fea000fffe0ff */
[----:B------:R2:W-:Y:S01]  /*3ff0*/  UTCQMMA gdesc[UR4], gdesc[UR12], tmem[UR18], tmem[UR26], idesc[UR27], UP2 ;  /* 0x00ff1a0c040075ea */ /* 0x0005e20009000312 */
[----:B------:R-:W-:Y:S03]  /*4000*/  UPLOP3.LUT UP2, UPT, UPT, UPT, UPT, 0x80, 0x8 ;  /* 0x000000000008789c */ /* 0x000fe60003f4f070 */
[----:B------:R2:W-:Y:S01]  /*4010*/  UTCQMMA gdesc[UR8], gdesc[UR10], tmem[UR18], tmem[UR24], idesc[UR25], UPT ;  /* 0x00ff180a080075ea */ /* 0x0005e2000b800312 */
[----:B------:R2:W-:Y:S01]  /*4020*/  UTCBAR.MULTICAST [UR7], URZ, UR19 ;  /* 0x000000ff070073e9 */ /* 0x0005e20008000813 */
[----:B------:R-:W-:Y:S06]  /*4030*/  BRA.U UP3, `(.L_x_79) ;  /* 0xfffffffd03787547 */ /* 0x000fec000b83ffff */
.L_x_76:
[----:B--2---:R-:W-:Y:S01]  /*4040*/  UIADD3 UR4, UPT, UPT, UR22, 0x1, URZ ;  /* 0x0000000116047890 */ /* 0x004fe2000fffe0ff */
[C---:B------:R-:W-:Y:S01]  /*4050*/  ISETP.NE.AND P0, PT, R10.reuse, 0x2, PT ;  /* 0x000000020a00780c */ /* 0x040fe20003f05270 */
[----:B------:R-:W-:Y:S02]  /*4060*/  UIADD3 UR5, UPT, UPT, UR23, 0x160, URZ ;  /* 0x0000016017057890 */ /* 0x000fe4000fffe0ff */
[----:B------:R-:W-:Y:S01]  /*4070*/  UISETP.NE.AND UP0, UPT, UR4, 0x4, UPT ;  /* 0x000000040400788c */ /* 0x000fe2000bf05270 */
[----:B-1----:R-:W-:Y:S02]  /*4080*/  SEL R0, RZ, 0x1, P0 ;  /* 0x00000001ff007807 */ /* 0x002fe40000000000 */
[----:B------:R-:W-:Y:S01]  /*4090*/  SEL R10, R10, RZ, P0 ;  /* 0x000000ff0a0a7207 */ /* 0x000fe20000000000 */
[----:B------:R-:W-:Y:S01]  /*40a0*/  USEL UR6, URZ, 0x1, UP0 ;  /* 0x00000001ff067887 */ /* 0x000fe20008000000 */
[----:B------:R-:W-:Y:S01]  /*40b0*/  LOP3.LUT R9, R9, R0, RZ, 0x3c, !PT ;  /* 0x0000000009097212 */ /* 0x000fe200078e3cff */
[----:B------:R-:W-:Y:S01]  /*40c0*/  USEL UR22, UR4, URZ, UP0 ;  /* 0x000000ff04167287 */ /* 0x000fe20008000000 */
[----:B------:R1:W-:Y:S03]  /*40d0*/  UTCBAR [UR5], URZ ;  /* 0x000000ff050073e9 */ /* 0x0003e600080000ff */
[----:B------:R-:W-:Y:S01]  /*40e0*/  LOP3.LUT R11, R11, UR6, RZ, 0x3c, !PT ;  /* 0x000000060b0b7c12 */ /* 0x000fe2000f8e3cff */
[----:B------:R-:W-:Y:S07]  /*40f0*/  @P1 BRA `(.L_x_80) ;  /* 0xfffffff800b01947 */ /* 0x000fee000383ffff */
[----:B------:R-:W2:Y:S01]  /*4100*/  S2UR UR8, SR_CgaCtaId ;  /* 0x00000000000879c3 */ /* 0x000ea20000008800 */
[----:B------:R-:W-:Y:S01]  /*4110*/  ELECT P0, URZ, PT ;  /* 0x0000000000ff782f */ /* 0x000fe20003800000 */
[----:B------:R-:W-:Y:S01]  /*4120*/  IMAD.MOV.U32 R0, RZ, RZ, 0x1 ;  /* 0x00000001ff007424 */ /* 0x000fe200078e00ff */
[----:B------:R-:W-:Y:S01]  /*4130*/  UIADD3 UR17, UPT, UPT, UR17, 0x180, URZ ;  /* 0x0000018011117890 */ /* 0x000fe2000fffe0ff */
[----:B------:R-:W-:Y:S01]  /*4140*/  SHF.L.U32 R3, R11, 0x1f, RZ ;  /* 0x0000001f0b037819 */ /* 0x000fe200000006ff */
[----:B------:R-:W-:-:S03]  /*4150*/  UMOV UR4, 0x40 ;  /* 0x0000004000047882 */ /* 0x000fc60000000000 */
[----:B------:R-:W-:Y:S01]  /*4160*/  UVIRTCOUNT.DEALLOC.SMPOOL 0x80 ;  /* 0x000000800000784c */ /* 0x000fe20000000000 */
[----:B--2---:R-:W-:Y:S02]  /*4170*/  ULEA UR8, UR8, UR4, 0x18 ;  /* 0x0000000408087291 */ /* 0x004fe4000f8ec0ff */
[----:B------:R-:W-:-:S07]  /*4180*/  ULEA UR4, UR22, UR17, 0x3 ;  /* 0x0000001116047291 */ /* 0x000fce000f8e18ff */
[----:B------:R2:W-:Y:S02]  /*4190*/  @P0 STS.U8 [UR8+0x1c], R0 ;  /* 0x00001c00ff000988 */ /* 0x0005e40008000008 */
[----:B------:R-:W4:Y:S02]  /*41a0*/  SYNCS.PHASECHK.TRANS64.TRYWAIT P0, [UR4], R3 ;  /* 0x00000003ff0075a7 */ /* 0x000f240008001104 */
[----:B--2-4-:R-:W-:Y:S05]  /*41b0*/  @!P0 BRA `(.L_x_81) ;  /* 0x0000004800408947 */ /* 0x014fea0003800000 */
.L_x_172:
[----:B------:R-:W-:-:S04]  /*41c0*/  UIADD3 UR4, UPT, UPT, UR22, 0x1, URZ ;  /* 0x0000000116047890 */ /* 0x000fc8000fffe0ff */
[----:B------:R-:W-:-:S04]  /*41d0*/  UISETP.NE.AND UP0, UPT, UR4, 0x4, UPT ;  /* 0x000000040400788c */ /* 0x000fc8000bf05270 */
[----:B------:R-:W-:Y:S02]  /*41e0*/  USEL UR6, URZ, 0x1, UP0 ;  /* 0x00000001ff067887 */ /* 0x000fe40008000000 */
[----:B------:R-:W-:-:S04]  /*41f0*/  USEL UR4, UR4, URZ, UP0 ;  /* 0x000000ff04047287 */ /* 0x000fc80008000000 */
[----:B-1----:R-:W-:Y:S01]  /*4200*/  ULEA UR5, UR4, UR17, 0x3 ;  /* 0x0000001104057291 */ /* 0x002fe2000f8e18ff */
[----:B------:R-:W-:-:S04]  /*4210*/  LOP3.LUT R2, R11, UR6, RZ, 0x3c, !PT ;  /* 0x000000060b027c12 */ /* 0x000fc8000f8e3cff */
[----:B--2---:R-:W-:-:S04]  /*4220*/  SHF.L.U32 R3, R2, 0x1f, RZ ;  /* 0x0000001f02037819 */ /* 0x004fc800000006ff */
[----:B------:R-:W1:Y:S02]  /*4230*/  SYNCS.PHASECHK.TRANS64.TRYWAIT P0, [UR5], R3 ;  /* 0x00000003ff0075a7 */ /* 0x000e640008001105 */
[----:B-1----:R-:W-:Y:S05]  /*4240*/  @!P0 BRA `(.L_x_82) ;  /* 0x0000004800348947 */ /* 0x002fea0003800000 */
.L_x_174:
        /* <DEDUP_REMOVED lines=9> */
.L_x_176:
[----:B------:R-:W-:-:S04]  /*42e0*/  UIADD3 UR4, UPT, UPT, UR4, 0x1, URZ ;  /* 0x0000000104047890 */ /* 0x000fc8000fffe0ff */
[----:B------:R-:W-:-:S04]  /*42f0*/  UISETP.NE.AND UP0, UPT, UR4, 0x4, UPT ;  /* 0x000000040400788c */ /* 0x000fc8000bf05270 */
[----:B------:R-:W-:Y:S02]  /*4300*/  USEL UR5, URZ, 0x1, UP0 ;  /* 0x00000001ff057887 */ /* 0x000fe40008000000 */
[----:B------:R-:W-:-:S04]  /*4310*/  USEL UR4, UR4, URZ, UP0 ;  /* 0x000000ff04047287 */ /* 0x000fc80008000000 */
[----:B------:R-:W-:Y:S01]  /*4320*/  ULEA UR4, UR4, UR17, 0x3 ;  /* 0x0000001104047291 */ /* 0x000fe2000f8e18ff */
[----:B-1----:R-:W-:-:S04]  /*4330*/  LOP3.LUT R3, R2, UR5, RZ, 0x3c, !PT ;  /* 0x0000000502037c12 */ /* 0x002fc8000f8e3cff */
[----:B------:R-:W-:-:S04]  /*4340*/  SHF.L.U32 R3, R3, 0x1f, RZ ;  /* 0x0000001f03037819 */ /* 0x000fc800000006ff */
[----:B------:R-:W1:Y:S02]  /*4350*/  SYNCS.PHASECHK.TRANS64.TRYWAIT P0, [UR4], R3 ;  /* 0x00000003ff0075a7 */ /* 0x000e640008001104 */
[----:B-1----:R-:W-:Y:S05]  /*4360*/  @!P0 BRA `(.L_x_84) ;  /* 0x00000048001c8947 */ /* 0x002fea0003800000 */
.L_x_178:
[----:B------:R-:W-:Y:S01]  /*4370*/  NOP ;  /* 0x0000000000007918 */ /* 0x000fe20000000000 */
[----:B-1----:R-:W1:Y:S01]  /*4380*/  LDS R0, [UR8+0x14] ;  /* 0x00001408ff007984 */ /* 0x002e620008000800 */
[----:B------:R-:W-:Y:S01]  /*4390*/  ULOP3.LUT UR4, UR30, 0xffff, URZ, 0xc0, !UPT ;  /* 0x0000ffff1e047892 */ /* 0x000fe2000f8ec0ff */
[----:B------:R-:W-:Y:S01]  /*43a0*/  UMOV UR5, 0xffff ;  /* 0x0000ffff00057882 */ /* 0x000fe20000000000 */
[----:B------:R-:W-:Y:S02]  /*43b0*/  UMOV UR6, 0x1 ;  /* 0x0000000100067882 */ /* 0x000fe40000000000 */
[----:B------:R-:W-:-:S04]  /*43c0*/  USHF.R.U32.HI UR4, URZ, 0x5, UR4 ;  /* 0x00000005ff047899 */ /* 0x000fc80008011604 */
[----:B------:R-:W-:Y:S02]  /*43d0*/  USHF.L.U32 UR5, UR5, UR4, URZ ;  /* 0x0000000405057299 */ /* 0x000fe400080006ff */
[----:B------:R-:W-:-:S04]  /*43e0*/  USHF.L.U32 UR4, UR6, UR4, URZ ;  /* 0x0000000406047299 */ /* 0x000fc800080006ff */
[----:B-1----:R-:W-:-:S04]  /*43f0*/  LOP3.LUT R0, R0, UR5, RZ, 0xc0, !PT ;  /* 0x0000000500007c12 */ /* 0x002fc8000f8ec0ff */
[----:B------:R-:W-:-:S13]  /*4400*/  ISETP.NE.AND P0, PT, R0, UR5, PT ;  /* 0x0000000500007c0c */ /* 0x000fda000bf05270 */
[----:B------:R-:W-:Y:S05]  /*4410*/  @P0 BRA `(.L_x_85) ;  /* 0x0000000000580947 */ /* 0x000fea0003800000 */
[----:B------:R-:W1:Y:S02]  /*4420*/  LDS R0, [UR8+0x18] ;  /* 0x00001808ff007984 */ /* 0x000e640008000800 */
[----:B-1----:R-:W-:-:S04]  /*4430*/  LOP3.LUT R0, R0, UR4, RZ, 0xc0, !PT ;  /* 0x0000000400007c12 */ /* 0x002fc8000f8ec0ff */
[----:B------:R-:W-:-:S13]  /*4440*/  ISETP.NE.AND P0, PT, R0, UR4, PT ;  /* 0x0000000400007c0c */ /* 0x000fda000bf05270 */
[----:B------:R-:W-:Y:S05]  /*4450*/  @P0 BRA `(.L_x_86) ;  /* 0x00000000003c0947 */ /* 0x000fea0003800000 */
[----:B------:R-:W1:Y:S01]  /*4460*/  S2R R2, SR_LANEID ;  /* 0x0000000000027919 */ /* 0x000e620000000000 */
[----:B------:R-:W-:Y:S01]  /*4470*/  ULOP3.LUT UR5, URZ, UR5, URZ, 0x33, !UPT ;  /* 0x00000005ff057292 */ /* 0x000fe2000f8e33ff */
[----:B------:R-:W-:Y:S01]  /*4480*/  LOP3.LUT R4, RZ, UR4, RZ, 0x33, !PT ;  /* 0x00000004ff047c12 */ /* 0x000fe2000f8e33ff */
[----:B------:R-:W-:Y:S02]  /*4490*/  VOTEU.ANY UR4, UPT, PT ;  /* 0x0000000000047886 */ /* 0x000fe400038e0100 */
[----:B------:R-:W-:Y:S01]  /*44a0*/  UFLO.U32 UR4, UR4 ;  /* 0x00000004000472bd */ /* 0x000fe200080e0000 */
[----:B------:R-:W2:Y:S01]  /*44b0*/  REDUX UR6, R4 ;  /* 0x00000000040673c4 */ /* 0x000ea20000000000 */
[----:B------:R-:W-:-:S06]  /*44c0*/  IMAD.U32 R0, RZ, RZ, UR5 ;  /* 0x00000005ff007e24 */ /* 0x000fcc000f8e00ff */
[----:B------:R4:W-:Y:S01]  /*44d0*/  UTCATOMSWS.AND URZ, UR5 ;  /* 0x0000000500ff79e3 */ /* 0x0009e20008000000 */
[----:B------:R-:W3:Y:S01]  /*44e0*/  REDUX UR7, R0 ;  /* 0x00000000000773c4 */ /* 0x000ee20000000000 */
[----:B-1----:R-:W-:Y:S01]  /*44f0*/  ISETP.EQ.U32.AND P0, PT, R2, UR4, PT ;  /* 0x0000000402007c0c */ /* 0x002fe2000bf02070 */
[----:B--2---:R-:W-:Y:S01]  /*4500*/  IMAD.U32 R2, RZ, RZ, UR6 ;  /* 0x00000006ff027e24 */ /* 0x004fe2000f8e00ff */
[----:B---3--:R-:W-:-:S11]  /*4510*/  MOV R3, UR7 ;  /* 0x0000000700037c02 */ /* 0x008fd60008000f00 */
[----:B------:R4:W-:Y:S04]  /*4520*/  @P0 ATOMS.AND RZ, [UR8+0x14], R3 ;  /* 0x00001403ffff098c */ /* 0x0009e8000a800008 */
[----:B------:R4:W-:Y:S01]  /*4530*/  @P0 ATOMS.AND RZ, [UR8+0x18], R2 ;  /* 0x00001802ffff098c */ /* 0x0009e2000a800008 */
[----:B------:R-:W-:Y:S05]  /*4540*/  BRA `(.L_x_87) ;  /* 0x0000000000147947 */ /* 0x000fea0003800000 */
.L_x_86:
[----:B------:R-:W-:Y:S02]  /*4550*/  MOV R2, 0x4570 ;  /* 0x0000457000027802 */ /* 0x000fe40000000f00 */
[----:B---3-5:R-:W-:Y:S05]  /*4560*/  CALL.REL.NOINC `($__internal_0_$__cuda_sm10x_tcgen05_guardrail_trap_col_being_dealloced_not_returned_by_alloc) ;  /* 0x0000004800787944 */ /* 0x028fea0003c00000 */
[----:B------:R-:W-:Y:S05]  /*4570*/  BRA `(.L_x_87) ;  /* 0x0000000000087947 */ /* 0x000fea0003800000 */
.L_x_85:
[----:B------:R-:W-:Y:S02]  /*4580*/  MOV R2, 0x45a0 ;  /* 0x000045a000027802 */ /* 0x000fe40000000f00 */
[----:B---3-5:R-:W-:Y:S05]  /*4590*/  CALL.REL.NOINC `($__internal_2_$__cuda_sm10x_tcgen05_guardrail_trap_unallocated_columns_being_dealloced) ;  /* 0x0000004800847944 */ /* 0x028fea0003c00000 */
.L_x_87:
[----:B------:R-:W-:Y:S01]  /*45a0*/  NOP ;  /* 0x0000000000007918 */ /* 0x000fe20000000000 */
[----:B----4-:R-:W-:Y:S05]  /*45b0*/  EXIT ;  /* 0x000000000000794d */ /* 0x010fea0003800000 */
.L_x_69:
[----:B------:R-:W-:-:S09]  /*45c0*/  UISETP.NE.OR UP0, UPT, UR18, 0x3, !UP3 ;  /* 0x000000031200788c */ /* 0x000fd2000df05670 */
[----:B------:R-:W-:Y:S05]  /*45d0*/  BRA.U UP0, `(.L_x_88) ;  /* 0x0000000d00ac7547 */ /* 0x000fea000b800000 */
[----:B------:R-:W2:Y:S01]  /*45e0*/  LDCU.64 UR4, c[0x0][0x888] ;  /* 0x00011100ff0477ac */ /* 0x000ea20008000a00 */
[----:B------:R-:W3:Y:S01]  /*45f0*/  S2UR UR10, SR_CgaCtaId ;  /* 0x00000000000a79c3 */ /* 0x000ee20000008800 */
[----:B------:R-:W-:Y:S02]  /*4600*/  HFMA2 R9, -RZ, RZ, 0, 0 ;  /* 0x00000000ff097431 */ /* 0x000fe400000001ff */
[----:B------:R-:W-:Y:S01]  /*4610*/  IMAD.MOV.U32 R11, RZ, RZ, 0x1 ;  /* 0x00000001ff0b7424 */ /* 0x000fe200078e00ff */
[----:B------:R-:W4:Y:S01]  /*4620*/  LDCU UR31, c[0x0][0x370] ;  /* 0x00006e00ff1f77ac */ /* 0x000f220008000800 */
[----:B------:R-:W-:Y:S01]  /*4630*/  IMAD.MOV.U32 R10, RZ, RZ, RZ ;  /* 0x000000ffff0a7224 */ /* 0x000fe200078e00ff */
[----:B------:R-:W-:Y:S01]  /*4640*/  MOV R3, 0x1000 ;  /* 0x0000100000037802 */ /* 0x000fe20000000f00 */
[----:B------:R-:W4:Y:S01]  /*4650*/  LDCU.128 UR32, c[0x0][0xb10] ;  /* 0x00016200ff2077ac */ /* 0x000f220008000c00 */
[----:B------:R-:W1:Y:S01]  /*4660*/  LDC.64 R12, c[0x0][0x348] ;  /* 0x0000d200ff0c7b82 */ /* 0x000e620000000a00 */
[----:B------:R-:W3:Y:S01]  /*4670*/  LDCU UR27, c[0x0][0x374] ;  /* 0x00006e80ff1b77ac */ /* 0x000ee20008000800 */
[----:B------:R-:W3:Y:S01]  /*4680*/  LDCU.64 UR28, c[0x0][0x890] ;  /* 0x00011200ff1c77ac */ /* 0x000ee20008000a00 */
[----:B------:R-:W3:Y:S01]  /*4690*/  LDCU UR15, c[0x0][0xb0c] ;  /* 0x00016180ff0f77ac */ /* 0x000ee20008000800 */
[----:B--2---:R-:W-:Y:S01]  /*46a0*/  UISETP.NE.U32.AND UP0, UPT, UR4, URZ, UPT ;  /* 0x000000ff0400728c */ /* 0x004fe2000bf05070 */
[----:B------:R-:W2:Y:S01]  /*46b0*/  LDCU UR43, c[0x0][0xb20] ;  /* 0x00016400ff2b77ac */ /* 0x000ea20008000800 */
[----:B------:R-:W2:Y:S01]  /*46c0*/  LDCU UR4, c[0x0][0xb30] ;  /* 0x00016600ff0477ac */ /* 0x000ea20008000800 */
[----:B------:R-:W-:Y:S01]  /*46d0*/  UMOV UR21, 0x400 ;  /* 0x0000040000157882 */ /* 0x000fe20000000000 */
[----:B----4-:R-:W-:-:S02]  /*46e0*/  UIMAD.WIDE.U32 UR6, UR31, UR32, URZ ;  /* 0x000000201f0672a5 */ /* 0x010fc4000f8e00ff */
[----:B---3--:R-:W-:Y:S02]  /*46f0*/  UIMAD.WIDE.U32 UR8, UR27, UR35, URZ ;  /* 0x000000231b0872a5 */ /* 0x008fe4000f8e00ff */
[----:B------:R-:W-:Y:S02]  /*4700*/  ULEA UR21, UR10, UR21, 0x18 ;  /* 0x000000150a157291 */ /* 0x000fe4000f8ec0ff */
[----:B------:R-:W-:Y:S02]  /*4710*/  UISETP.NE.U32.AND UP6, UPT, UR28, URZ, UPT ;  /* 0x000000ff1c00728c */ /* 0x000fe4000bfc5070 */
[----:B------:R-:W-:Y:S02]  /*4720*/  UIADD3 UR38, UPT, UPT, UR21, 0x118, URZ ;  /* 0x0000011815267890 */ /* 0x000fe4000fffe0ff */
[----:B------:R-:W-:Y:S02]  /*4730*/  UIADD3 UR17, UPT, UPT, UR21, 0x110, URZ ;  /* 0x0000011015117890 */ /* 0x000fe4000fffe0ff */
[----:B------:R-:W-:-:S02]  /*4740*/  UISETP.NE.AND.EX UP5, UPT, UR5, URZ, UPT, UP0 ;  /* 0x000000ff0500728c */ /* 0x000fc4000bfa5300 */
[----:B------:R-:W-:Y:S01]  /*4750*/  UISETP.NE.AND UP0, UPT, UR42, 0x1, UPT ;  /* 0x000000012a00788c */ /* 0x000fe2000bf05270 */
[----:B------:R-:W-:Y:S01]  /*4760*/  UMOV UR41, UR7 ;  /* 0x0000000700297c82 */ /* 0x000fe20008000000 */
[----:B------:R-:W-:Y:S01]  /*4770*/  UMOV UR40, UR9 ;  /* 0x0000000900287c82 */ /* 0x000fe20008000000 */
[----:B------:R-:W-:Y:S02]  /*4780*/  USEL UR37, URZ, 0x1, UP4 ;  /* 0x00000001ff257887 */ /* 0x000fe4000a000000 */
[----:B------:R-:W-:Y:S02]  /*4790*/  UISETP.NE.AND UP0, UPT, UR15, 0x1, UPT ;  /* 0x000000010f00788c */ /* 0x000fe4000bf05270 */
[----:B------:R-:W-:Y:S02]  /*47a0*/  UPLOP3.LUT UP4, UPT, UPT, UPT, UPT, 0x40, 0x4 ;  /* 0x000000000004789c */ /* 0x000fe40003f8e870 */
[----:B------:R-:W-:Y:S01]  /*47b0*/  UISETP.GE.AND UP2, UPT, UR42, 0x1, UPT ;  /* 0x000000012a00788c */ /* 0x000fe2000bf46270 */
[----:B------:R-:W3:Y:S01]  /*47c0*/  LDCU.64 UR22, c[0x0][0xb28] ;  /* 0x00016500ff1677ac */ /* 0x000ee20008000a00 */
[----:B------:R-:W-:-:S02]  /*47d0*/  UISETP.NE.AND.EX UP6, UPT, UR29, URZ, UPT, UP6 ;  /* 0x000000ff1d00728c */ /* 0x000fc4000bfc5360 */
[----:B------:R-:W-:Y:S02]  /*47e0*/  UPRMT UR38, UR10, 0x654, UR38 ;  /* 0x000006540a267896 */ /* 0x000fe40008000026 */
[----:B------:R-:W-:Y:S02]  /*47f0*/  UPRMT UR39, UR10, 0x654, UR17 ;  /* 0x000006540a277896 */ /* 0x000fe40008000011 */
[----:B------:R-:W-:Y:S02]  /*4800*/  USHF.R.U32.HI UR41, URZ, UR33, UR41 ;  /* 0x00000021ff297299 */ /* 0x000fe40008011629 */
[----:B--2---:R-:W-:Y:S02]  /*4810*/  USHF.R.U32.HI UR40, URZ, UR43, UR40 ;  /* 0x0000002bff287299 */ /* 0x004fe40008011628 */
[----:B------:R-:W-:Y:S02]  /*4820*/  UISETP.NE.AND UP0, UPT, UR34, 0x1, UPT ;  /* 0x000000012200788c */ /* 0x000fe4000bf05270 */
[----:B-1----:R-:W-:-:S11]  /*4830*/  UISETP.NE.AND UP3, UPT, UR4, 0x1, UPT ;  /* 0x000000010400788c */ /* 0x002fd6000bf65270 */
.L_x_97:
[C---:B------:R-:W-:Y:S02]  /*4840*/  LEA R8, R10.reuse, UR21, 0x3 ;  /* 0x000000150a087c11 */ /* 0x040fe4000f8e18ff */
[----:B------:R-:W-:Y:S02]  /*4850*/  SHF.L.U32 R5, R9, 0x1f, RZ ;  /* 0x0000001f09057819 */ /* 0x000fe400000006ff */
[----:B------:R-:W-:Y:S02]  /*4860*/  LEA R6, R10, UR21, 0x4 ;  /* 0x000000150a067c11 */ /* 0x000fe4000f8e20ff */
[----:B-1----:R-:W1:Y:S02]  /*4870*/  SYNCS.PHASECHK.TRANS64.TRYWAIT P0, [R8+URZ+0x140], R5 ;  /* 0x00014005080075a7 */ /* 0x002e6400080011ff */
[----:B-1----:R-:W-:Y:S05]  /*4880*/  @!P0 BRA `(.L_x_89) ;  /* 0x0000004000ec8947 */ /* 0x002fea0003800000 */
.L_x_179:
[----:B-1----:R-:W1:Y:S01]  /*4890*/  LDS.128 R4, [R6+0x1d0] ;  /* 0x0001d00006047984 */ /* 0x002e620000000c00 */
[----:B------:R-:W-:Y:S01]  /*48a0*/  UISETP.GE.AND UP0, UPT, UR42, 0x1, UPT ;  /* 0x000000012a00788c */ /* 0x000fe2000bf06270 */
[----:B------:R-:W-:Y:S01]  /*48b0*/  @!PT LDS RZ, [RZ] ;  /* 0x00000000fffff984 */ /* 0x000fe20000000800 */
[----:B------:R-:W-:Y:S01]  /*48c0*/  @!PT LDS RZ, [RZ] ;  /* 0x00000000fffff984 */ /* 0x000fe20000000800 */
[----:B------:R-:W-:Y:S01]  /*48d0*/  @!PT LDS RZ, [RZ] ;  /* 0x00000000fffff984 */ /* 0x000fe20000000800 */
[----:B------:R-:W-:Y:S01]  /*48e0*/  @!PT LDS RZ, [RZ] ;  /* 0x00000000fffff984 */ /* 0x000fe20000000800 */
[----:B------:R2:W-:Y:S06]  /*48f0*/  MEMBAR.ALL.CTA ;  /* 0x0000000000007992 */ /* 0x0005ec0000008000 */
[----:B--2---:R-:W2:Y:S01]  /*4900*/  FENCE.VIEW.ASYNC.S ;  /* 0x00000000000073c6 */ /* 0x004ea20000000000 */
[----:B-1----:R-:W-:Y:S11]  /*4910*/  LOP3.LUT P0, RZ, R6, 0x1, RZ, 0xc0, !PT ;  /* 0x0000000106ff7812 */ /* 0x002ff6000780c0ff */
[----:B------:R-:W-:Y:S02]  /*4920*/  @!UPT UIADD3 URZ, UPT, UPT, URZ, URZ, URZ ;  /* 0x000000fffffff290 */ /* 0x000fe4000fffe0ff */
[----:B--2---:R-:W-:Y:S01]  /*4930*/  VOTEU.ANY UP2, P0 ;  /* 0x0000000000ff7886 */ /* 0x004fe20000040100 */
[----:B------:R-:W-:Y:S11]  /*4940*/  PLOP3.LUT P0, PT, PT, PT, UP2, 0x80, 0x8 ;  /* 0x000000000008781c */ /* 0x000ff60003f0f028 */
[----:B------:R-:W-:Y:S02]  /*4950*/  @!UPT UIADD3 URZ, UPT, UPT, URZ, URZ, URZ ;  /* 0x000000fffffff290 */ /* 0x000fe4000fffe0ff */
[----:B------:R-:W-:Y:S02]  /*4960*/  @P0 SHF.R.U32.HI R0, RZ, 0x10, R5 ;  /* 0x00000010ff000819 */ /* 0x000fe40000011605 */
[----:B------:R-:W-:Y:S02]  /*4970*/  @P0 MOV R2, R4 ;  /* 0x0000000400020202 */ /* 0x000fe40000000f00 */
[----:B------:R-:W-:Y:S01]  /*4980*/  @P0 R2UR UR4, R0 ;  /* 0x00000000000402ca */ /* 0x000fe200000e0000 */
[----:B------:R-:W-:Y:S01]  /*4990*/  VIADD R0, R8, 0x150 ;  /* 0x0000015008007836 */ /* 0x000fe20000000000 */
[----:B------:R-:W-:Y:S02]  /*49a0*/  @P0 LOP3.LUT R4, R5, 0xffff, RZ, 0xc0, !PT ;  /* 0x0000ffff05040812 */ /* 0x000fe400078ec0ff */
[----:B------:R-:W-:Y:S02]  /*49b0*/  @P0 R2UR UR6, R2 ;  /* 0x00000000020602ca */ /* 0x000fe400000e0000 */
[----:B------:R-:W-:Y:S02]  /*49c0*/  PRMT R0, RZ, 0x654, R0 ;  /* 0x00000654ff007816 */ /* 0x000fe40000000000 */
[----:B------:R-:W-:Y:S02]  /*49d0*/  @P0 R2UR UR5, R4 ;  /* 0x00000000040502ca */ /* 0x000fe400000e0000 */
[----:B------:R1:W-:Y:S03]  /*49e0*/  SYNCS.ARRIVE.TRANS64.RED.A1T0 RZ, [R0+URZ], RZ ;  /* 0x000000ff00ff79a7 */ /* 0x0003e600081004ff */
[----:B------:R-:W-:Y:S04]  /*49f0*/  @UP2 UMOV UR26, UR4 ;  /* 0x00000004001a2c82 */ /* 0x000fe80008000000 */
[----:B------:R-:W-:Y:S04]  /*4a00*/  @UP2 UMOV UR14, UR6 ;  /* 0x00000006000e2c82 */ /* 0x000fe80008000000 */
[----:B------:R-:W-:Y:S01]  /*4a10*/  @UP2 UMOV UR13, UR5 ;  /* 0x00000005000d2c82 */ /* 0x000fe20008000000 */
[----:B------:R-:W-:Y:S05]  /*4a20*/  BRA.U !UP0, `(.L_x_90) ;  /* 0x0000000108c07547 */ /* 0x000fea000b800000 */
[----:B------:R-:W-:Y:S02]  /*4a30*/  UIMAD.WIDE.U32 UR8, UR13, UR35, URZ ;  /* 0x000000230d0872a5 */ /* 0x000fe4000f8e00ff */
[----:B------:R-:W-:Y:S02]  /*4a40*/  UP2UR UR12, UPR, URZ, 0x4 ;  /* 0x00000004ff0c7883 */ /* 0x000fe40008000000 */
[----:B------:R-:W-:Y:S02]  /*4a50*/  UISETP.NE.AND UP2, UPT, UR34, 0x1, UPT ;  /* 0x000000012200788c */ /* 0x000fe4000bf45270 */
[----:B------:R-:W-:Y:S02]  /*4a60*/  UIMAD.WIDE.U32 UR10, UR14, UR32, URZ ;  /* 0x000000200e0a72a5 */ /* 0x000fe4000f8e00ff */
[----:B------:R-:W-:Y:S02]  /*4a70*/  USEL UR4, UR27, UR40, !UP2 ;  /* 0x000000281b047287 */ /* 0x000fe4000d000000 */
[----:B------:R-:W-:Y:S02]  /*4a80*/  UISETP.NE.AND UP0, UPT, UR15, 0x1, UPT ;  /* 0x000000010f00788c */ /* 0x000fe4000bf05270 */
[----:B------:R-:W-:Y:S02]  /*4a90*/  UP2UR UR16, UPR, URZ, 0x2 ;  /* 0x00000002ff107883 */ /* 0x000fe40008000000 */
[----:B------:R-:W-:Y:S02]  /*4aa0*/  UISETP.NE.AND UP1, UPT, UR42, 0x1, UPT ;  /* 0x000000012a00788c */ /* 0x000fe4000bf25270 */
[----:B---3--:R-:W-:Y:S02]  /*4ab0*/  UIMAD.WIDE.U32 UR18, UR4, UR22, URZ ;  /* 0x00000016041272a5 */ /* 0x008fe4000f8e00ff */
[----:B------:R-:W-:Y:S01]  /*4ac0*/  USEL UR7, UR31, UR41, !UP0 ;  /* 0x000000291f077287 */ /* 0x000fe2000c000000 */
[----:B------:R-:W-:Y:S02]  /*4ad0*/  UMOV UR5, UR9 ;  /* 0x0000000900057c82 */ /* 0x000fe40008000000 */
[----:B------:R-:W-:Y:S02]  /*4ae0*/  USHF.R.U32.HI UR6, URZ, UR43, UR5 ;  /* 0x0000002bff067299 */ /* 0x000fe40008011605 */
[----:B------:R-:W-:Y:S02]  /*4af0*/  UIMAD.WIDE.U32 UR24, UR7, UR22, URZ ;  /* 0x00000016071872a5 */ /* 0x000fe4000f8e00ff */
[----:B------:R-:W-:Y:S02]  /*4b00*/  USEL UR6, UR13, UR6, !UP2 ;  /* 0x000000060d067287 */ /* 0x000fe4000d000000 */
[----:B------:R-:W-:Y:S01]  /*4b10*/  UISETP.NE.AND UP2, UPT, UR12, URZ, UPT ;  /* 0x000000ff0c00728c */ /* 0x000fe2000bf45270 */
[----:B------:R-:W-:Y:S01]  /*4b20*/  UMOV UR5, UR11 ;  /* 0x0000000b00057c82 */ /* 0x000fe20008000000 */
[----:B------:R-:W-:Y:S02]  /*4b30*/  UIMAD.WIDE.U32 UR10, UR6, UR22, URZ ;  /* 0x00000016060a72a5 */ /* 0x000fe4000f8e00ff */
[----:B------:R-:W-:Y:S03]  /*4b40*/  USHF.R.U32.HI UR8, URZ, UR33, UR5 ;  /* 0x00000021ff087299 */ /* 0x000fe60008011605 */
[----:B------:R-:W-:Y:S02]  /*4b50*/  UMOV UR5, UR19 ;  /* 0x0000001300057c82 */ /* 0x000fe40008000000 */
[----:B------:R-:W-:Y:S03]  /*4b60*/  @UP1 USHF.R.U32.HI UR4, URZ, UR23, UR5 ;  /* 0x00000017ff041299 */ /* 0x000fe60008011605 */
[----:B------:R-:W-:Y:S01]  /*4b70*/  UMOV UR5, UR25 ;  /* 0x0000001900057c82 */ /* 0x000fe20008000000 */
[----:B------:R-:W-:Y:S02]  /*4b80*/  UIMAD UR4, UR42, UR4, URZ ;  /* 0x000000042a0472a4 */ /* 0x000fe4000f8e02ff */
[----:B------:R-:W-:Y:S02]  /*4b90*/  @UP1 USHF.R.U32.HI UR7, URZ, UR23, UR5 ;  /* 0x00000017ff071299 */ /* 0x000fe40008011605 */
[----:B------:R-:W-:Y:S02]  /*4ba0*/  USEL UR5, UR14, UR8, !UP0 ;  /* 0x000000080e057287 */ /* 0x000fe4000c000000 */
[----:B------:R-:W-:Y:S02]  /*4bb0*/  UIMAD UR8, UR42, UR7, URZ ;  /* 0x000000072a0872a4 */ /* 0x000fe4000f8e02ff */
[----:B------:R-:W-:Y:S03]  /*4bc0*/  UISETP.GE.AND UP0, UPT, UR6, UR4, UPT ;  /* 0x000000040600728c */ /* 0x000fe6000bf06270 */
[----:B------:R-:W-:Y:S01]  /*4bd0*/  UMOV UR4, UR11 ;  /* 0x0000000b00047c82 */ /* 0x000fe20008000000 */
[----:B------:R-:W-:Y:S02]  /*4be0*/  UISETP.GE.OR UP0, UPT, UR5, UR8, UP0 ;  /* 0x000000080500728c */ /* 0x000fe40008706670 */
[----:B------:R-:W-:Y:S02]  /*4bf0*/  USHF.R.U32.HI UR4, URZ, UR23, UR4 ;  /* 0x00000017ff047299 */ /* 0x000fe40008011604 */
[----:B------:R-:W-:Y:S02]  /*4c00*/  UIMAD.WIDE.U32 UR8, UR5, UR22, URZ ;  /* 0x00000016050872a5 */ /* 0x000fe4000f8e00ff */
[----:B------:R-:W-:Y:S04]  /*4c10*/  USEL UR10, UR6, UR4, !UP1 ;  /* 0x00000004060a7287 */ /* 0x000fe8000c800000 */
[----:B------:R-:W-:Y:S01]  /*4c20*/  UIADD3 UR11, UPT, UPT, -UR10, URZ, URZ ;  /* 0x000000ff0a0b7290 */ /* 0x000fe2000fffe1ff */
[----:B------:R-:W-:Y:S02]  /*4c30*/  @!UP0 UMOV UR4, UR9 ;  /* 0x0000000900048c82 */ /* 0x000fe40008000000 */
[----:B------:R-:W-:Y:S02]  /*4c40*/  @!UP0 USHF.R.U32.HI UR4, URZ, UR23, UR4 ;  /* 0x00000017ff048299 */ /* 0x000fe40008011604 */
[----:B------:R-:W-:Y:S02]  /*4c50*/  UIMAD UR8, UR42, UR11, UR6 ;  /* 0x0000000b2a0872a4 */ /* 0x000fe4000f8e0206 */
[----:B------:R-:W-:Y:S02]  /*4c60*/  @!UP0 USEL UR4, UR5, UR4, !UP1 ;  /* 0x0000000405048287 */ /* 0x000fe4000c800000 */
[----:B------:R-:W-:Y:S02]  /*4c70*/  UISETP.NE.AND UP1, UPT, UR16, URZ, UPT ;  /* 0x000000ff1000728c */ /* 0x000fe4000bf25270 */
[----:B------:R-:W-:Y:S02]  /*4c80*/  @!UP0 UIMAD UR8, UR7, UR8, UR4 ;  /* 0x00000008070882a4 */ /* 0x000fe4000f8e0204 */
[----:B------:R-:W-:Y:S02]  /*4c90*/  @!UP0 UIADD3 UR9, UPT, UPT, UR10, -UR4, URZ ;  /* 0x800000040a098290 */ /* 0x000fe4000fffe0ff */
[----:B------:R-:W-:Y:S02]  /*4ca0*/  UIADD3 UR4, UPT, UPT, -UR5, URZ, URZ ;  /* 0x000000ff05047290 */ /* 0x000fe4000fffe1ff */
[----:B------:R-:W-:Y:S02]  /*4cb0*/  UIADD3 UR7, UPT, UPT, -UR6, URZ, URZ ;  /* 0x000000ff06077290 */ /* 0x000fe4000fffe1ff */
[----:B------:R-:W-:Y:S02]  /*4cc0*/  @!UP0 UIMAD UR6, UR9, UR42, UR5 ;  /* 0x0000002a090682a4 */ /* 0x000fe4000f8e0205 */
[----:B------:R-:W-:Y:S02]  /*4cd0*/  UIMAD UR14, UR15, UR4, UR14 ;  /* 0x000000040f0e72a4 */ /* 0x000fe4000f8e020e */
[----:B------:R-:W-:Y:S01]  /*4ce0*/  UIMAD UR13, UR34, UR7, UR13 ;  /* 0x00000007220d72a4 */ /* 0x000fe2000f8e020d */
[----:B------:R-:W-:Y:S02]  /*4cf0*/  @!UP0 UMOV UR5, UR8 ;  /* 0x0000000800058c82 */ /* 0x000fe40008000000 */
[----:B------:R-:W-:Y:S02]  /*4d00*/  UIMAD UR14, UR5, UR15, UR14 ;  /* 0x0000000f050e72a4 */ /* 0x000fe4000f8e020e */
[----:B------:R-:W-:Y:S11]  /*4d10*/  UIMAD UR13, UR6, UR34, UR13 ;  /* 0x00000022060d72a4 */ /* 0x000ff6000f8e020d */
[----:B------:R-:W-:Y:S01]  /*4d20*/  @!UPT UIADD3 URZ, UPT, UPT, URZ, URZ, URZ ;  /* 0x000000fffffff290 */ /* 0x000fe2000fffe0ff */
.L_x_90:
[----:B------:R-:W2:Y:S01]  /*4d30*/  @!UP3 LDCU.128 UR8, c[0x0][0xb10] ;  /* 0x00016200ff08b7ac */ /* 0x000ea20008000c00 */
[----:B------:R-:W-:Y:S02]  /*4d40*/  ISETP.NE.U32.AND P0, PT, RZ, UR28, PT ;  /* 0x0000001cff007c0c */ /* 0x000fe4000bf05070 */
[----:B------:R-:W-:Y:S02]  /*4d50*/  SHF.L.U32 R4, R11, 0x1f, RZ ;  /* 0x0000001f0b047819 */ /* 0x000fe400000006ff */
[----:B------:R-:W-:Y:S01]  /*4d60*/  ISETP.NE.AND.EX P0, PT, RZ, UR29, PT, P0 ;  /* 0x0000001dff007c0c */ /* 0x000fe2000bf05300 */
[----:B------:R-:W4:Y:S01]  /*4d70*/  @!UP3 LDCU UR5, c[0x0][0xb0c] ;  /* 0x00016180ff05b7ac */ /* 0x000f220008000800 */
[----:B------:R-:W-:Y:S02]  /*4d80*/  USHF.L.U32 UR19, UR20, 0x6, URZ ;  /* 0x0000000614137899 */ /* 0x000fe400080006ff */
[----:B------:R-:W-:Y:S02]  /*4d90*/  USHF.L.U32 UR18, UR30, 0x7, URZ ;  /* 0x000000071e127899 */ /* 0x000fe400080006ff */
[----:B--2---:R-:W-:Y:S07]  /*4da0*/  UIMAD.WIDE.U32 UR6, UR14, UR8, URZ ;  /* 0x000000080e0672a5 */ /* 0x004fee000f8e00ff */
[----:B------:R-:W-:Y:S01]  /*4db0*/  @!UP3 UMOV UR4, UR7 ;  /* 0x000000070004bc82 */ /* 0x000fe20008000000 */
[----:B----4-:R-:W-:Y:S02]  /*4dc0*/  @!UP3 UISETP.NE.AND UP0, UPT, UR5, 0x1, UPT ;  /* 0x000000010500b88c */ /* 0x010fe4000bf05270 */
[----:B------:R-:W-:Y:S02]  /*4dd0*/  @!UP3 USHF.R.U32.HI UR4, URZ, UR9, UR4 ;  /* 0x00000009ff04b299 */ /* 0x000fe40008011604 */
[----:B------:R-:W-:Y:S02]  /*4de0*/  UIMAD.WIDE.U32 UR6, UR13, UR11, URZ ;  /* 0x0000000b0d0672a5 */ /* 0x000fe4000f8e00ff */
[----:B------:R-:W-:Y:S02]  /*4df0*/  @!UP3 USEL UR8, UR14, UR4, !UP0 ;  /* 0x000000040e08b287 */ /* 0x000fe4000c000000 */
[----:B------:R-:W-:Y:S03]  /*4e00*/  @!UP3 UISETP.NE.AND UP0, UPT, UR10, 0x1, UPT ;  /* 0x000000010a00b88c */ /* 0x000fe6000bf05270 */
[----:B------:R-:W-:Y:S02]  /*4e10*/  @!UP3 UMOV UR6, UR7 ;  /* 0x000000070006bc82 */ /* 0x000fe40008000000 */
[----:B------:R-:W2:Y:S02]  /*4e20*/  @!UP3 LDCU UR4, c[0x0][0xb20] ;  /* 0x00016400ff04b7ac */ /* 0x000ea40008000800 */
[----:B--2---:R-:W-:Y:S04]  /*4e30*/  @!UP3 USHF.R.U32.HI UR6, URZ, UR4, UR6 ;  /* 0x00000004ff06b299 */ /* 0x004fe80008011606 */
[----:B------:R-:W-:Y:S04]  /*4e40*/  @!UP3 USEL UR6, UR13, UR6, !UP0 ;  /* 0x000000060d06b287 */ /* 0x000fe8000c000000 */
[----:B------:R-:W-:Y:S02]  /*4e50*/  @!UP3 UIADD3 UR4, UPT, UPT, -UR8, UR6, URZ ;  /* 0x000000060804b290 */ /* 0x000fe4000fffe1ff */
[----:B------:R-:W-:Y:S02]  /*4e60*/  @!UP3 UIADD3 UR6, UPT, UPT, UR8, -UR6, URZ ;  /* 0x800000060806b290 */ /* 0x000fe4000fffe0ff */
[----:B------:R-:W-:Y:S02]  /*4e70*/  @!UP3 UIMAD UR14, UR4, UR5, UR14 ;  /* 0x00000005040eb2a4 */ /* 0x000fe4000f8e020e */
[----:B------:R-:W-:Y:S01]  /*4e80*/  @!UP3 UIMAD UR13, UR6, UR10, UR13 ;  /* 0x0000000a060db2a4 */ /* 0x000fe2000f8e020d */
[----:B------:R-:W-:Y:S11]  /*4e90*/  BRA.U UP4, `(.L_x_91) ;  /* 0x0000000104107547 */ /* 0x000ff6000b800000 */
[----:B-1----:R-:W-:Y:S04]  /*4ea0*/  MOV R0, UR37 ;  /* 0x0000002500007c02 */ /* 0x002fe80008000f00 */
[----:B------:R-:W-:Y:S04]  /*4eb0*/  SHF.L.U32 R5, R0, 0x1f, RZ ;  /* 0x0000001f00057819 */ /* 0x000fe800000006ff */
[----:B------:R-:W1:Y:S02]  /*4ec0*/  SYNCS.PHASECHK.TRANS64.TRYWAIT P1, [UR21+0x138], R5 ;  /* 0x00013805ff0075a7 */ /* 0x000e640008021115 */
[----:B-1----:R-:W-:Y:S05]  /*4ed0*/  @!P1 BRA `(.L_x_92) ;  /* 0x0000003c006c9947 */ /* 0x002fea0003800000 */
.L_x_91:
[----:B------:R-:W-:Y:S05]  /*4ee0*/  BRA.U !UP6, `(.L_x_93) ;  /* 0x000000010e387547 */ /* 0x000fea000b800000 */
[----:B------:R-:W-:Y:S01]  /*4ef0*/  UPLOP3.LUT UP1, UPT, UPT, UPT, UP5, 0x80, 0x8 ;  /* 0x000000000008789c */ /* 0x000fe20003f2f050 */
[----:B-1----:R-:W-:Y:S01]  /*4f00*/  HFMA2 R0, -RZ, RZ, 0, 5.9604644775390625e-08 ;  /* 0x00000001ff007431 */ /* 0x002fe200000001ff */
[----:B------:R-:W1:Y:S01]  /*4f10*/  LDCU.64 UR8, c[0x0][0x358] ;  /* 0x00006b00ff0877ac */ /* 0x000e620008000a00 */
[----:B------:R-:W-:Y:S03]  /*4f20*/  IMAD.MOV.U32 R84, RZ, RZ, 0x1 ;  /* 0x00000001ff547424 */ /* 0x000fe600078e00ff */
[----:B------:R-:W-:Y:S05]  /*4f30*/  PLOP3.LUT P1, PT, PT, PT, UP1, 0x80, 0x8 ;  /* 0x000000000008781c */ /* 0x000fea0003f2f018 */
[----:B------:R-:W2:Y:S01]  /*4f40*/  @UP1 LDCU.64 UR4, c[0x0][0x888] ;  /* 0x00011100ff0417ac */ /* 0x000ea20008000a00 */
[----:B------:R-:W-:Y:S07]  /*4f50*/  @UP1 UIMAD UR6, UR36, UR28, URZ ;  /* 0x0000001c240612a4 */ /* 0x000fee000f8e02ff */
[----:B------:R-:W-:Y:S01]  /*4f60*/  @!P1 PRMT R84, R0, 0x7610, R84 ;  /* 0x0000761000549816 */ /* 0x000fe20000000054 */
[----:B--2---:R-:W-:Y:S06]  /*4f70*/  @UP1 UIMAD.WIDE UR4, UR6, 0x4, UR4 ;  /* 0x00000004060418a5 */ /* 0x004fec000f8e0204 */
[----:B------:R-:W-:Y:S01]  /*4f80*/  IMAD.U32 R6, RZ, RZ, UR4 ;  /* 0x00000004ff067e24 */ /* 0x000fe2000f8e00ff */
[----:B------:R-:W-:Y:S04]  /*4f90*/  MOV R7, UR5 ;  /* 0x0000000500077c02 */ /* 0x000fe80008000f00 */
[----:B------:R-:W2:Y:S01]  /*4fa0*/  @!UP1 LDCU UR4, c[0x0][0x880] ;  /* 0x00011000ff0497ac */ /* 0x000ea20008000800 */
[----:B-1---5:R4:W5:Y:S02]  /*4fb0*/  @P1 LDG.E R41, desc[UR8][R6.64] ;  /* 0x0000000806291981 */ /* 0x022964000c1e1900 */
[----:B--2-4-:R-:W-:Y:S07]  /*4fc0*/  @!P1 IMAD.U32 R41, RZ, RZ, UR4 ;  /* 0x00000004ff299e24 */ /* 0x014fee000f8e00ff */
.L_x_93:
[----:B-----5:R-:W-:Y:S01]  /*4fd0*/  @!P0 FSETP.EQ.AND P2, PT, R41, RZ, PT ;  /* 0x000000ff2900820b */ /* 0x020fe20003f42000 */
[----:B------:R-:W-:Y:S01]  /*4fe0*/  @!UPT UIADD3 URZ, UPT, UPT, URZ, URZ, URZ ;  /* 0x000000fffffff290 */ /* 0x000fe2000fffe0ff */
[----:B------:R-:W-:Y:S11]  /*4ff0*/  @!P0 BRA `(.L_x_94) ;  /* 0x0000000000148947 */ /* 0x000ff60003800000 */
[----:B------:R-:W-:Y:S02]  /*5000*/  LOP3.LUT P0, RZ, R84, 0xff, RZ, 0xc0, !PT ;  /* 0x000000ff54ff7812 */ /* 0x000fe4000780c0ff */
[----:B------:R-:W-:Y:S04]  /*5010*/  PLOP3.LUT P2, PT, PT, PT, UP1, 0x80, 0x8 ;  /* 0x000000000008781c */ /* 0x000fe80003f4f018 */
[----:B------:R-:W-:Y:S07]  /*5020*/  PLOP3.LUT P2, PT, P2, PT, PT, 0x8, 0x80 ;  /* 0x000000000080781c */ /* 0x000fee000174e170 */
[----:B------:R-:W-:Y:S11]  /*5030*/  @P0 FSETP.EQ.AND P2, PT, R41, RZ, PT ;  /* 0x000000ff2900020b */ /* 0x000ff60003f42000 */
[----:B------:R-:W-:Y:S02]  /*5040*/  @!UPT UIADD3 URZ, UPT, UPT, URZ, URZ, URZ ;  /* 0x000000fffffff290 */ /* 0x000fe4000fffe0ff */
.L_x_94:
[----:B------:R-:W2:Y:S01]  /*5050*/  SYNCS.PHASECHK.TRANS64.TRYWAIT P0, [UR21+0x120], R4 ;  /* 0x00012004ff0075a7 */ /* 0x000ea20008001115 */
[----:B------:R-:W-:Y:S04]  /*5060*/  ELECT P1, URZ, PT ;  /* 0x0000000000ff782f */ /* 0x000fe80003820000 */
[----:B------:R-:W-:Y:S01]  /*5070*/  PLOP3.LUT P1, PT, P2, P1, PT, 0xf2, 0x2f ;  /* 0x00000000002f781c */ /* 0x000fe20001723e72 */
[----:B------:R-:W-:Y:S01]  /*5080*/  @!UPT UIADD3 URZ, UPT, UPT, URZ, URZ, URZ ;  /* 0x000000fffffff290 */ /* 0x000fe2000fffe0ff */
[----:B--2---:R-:W-:Y:S11]  /*5090*/  @!P0 BRA `(.L_x_95) ;  /* 0x0000003c00148947 */ /* 0x004ff60003800000 */
.L_x_182:
[----:B------:R-:W-:Y:S01]  /*50a0*/  @!P1 IADD3 R2, P0, PT, R12, 0x580, RZ ;  /* 0x000005800c029810 */ /* 0x000fe20007f1e0ff */
[----:B------:R-:W-:Y:S01]  /*50b0*/  VOTEU.ALL UP0, P1 ;  /* 0x0000000000ff7886 */ /* 0x000fe20000800000 */
[----:B------:R-:W-:Y:S01]  /*50c0*/  UMOV UR6, 0x0 ;  /* 0x0000000000067882 */ /* 0x000fe20000000000 */
[----:B------:R-:W-:Y:S01]  /*50d0*/  UMOV UR7, 0x10000000 ;  /* 0x1000000000077882 */ /* 0x000fe20000000000 */
[----:B------:R-:W-:Y:S01]  /*50e0*/  @!P1 R2UR UR5, R2 ;  /* 0x00000000020592ca */ /* 0x000fe200000e0000 */
[----:B-1----:R-:W-:Y:S01]  /*50f0*/  @!P1 IMAD.X R0, RZ, RZ, R13, P0 ;  /* 0x000000ffff009224 */ /* 0x002fe200000e060d */
[----:B------:R-:W-:Y:S01]  /*5100*/  @!UP0 UIADD3 UR16, UPT, UPT, UR21, 0x200, URZ ;  /* 0x0000020015108890 */ /* 0x000fe2000fffe0ff */
[----:B------:R-:W-:Y:S01]  /*5110*/  VIADD R10, R10, 0x1 ;  /* 0x000000010a0a7836 */ /* 0x000fe20000000000 */
[----:B------:R-:W-:Y:S01]  /*5120*/  VOTEU.ALL UP0, P1 ;  /* 0x0000000000ff7886 */ /* 0x000fe20000800000 */
[----:B------:R-:W-:Y:S01]  /*5130*/  UMOV UR20, UR36 ;  /* 0x0000002400147c82 */ /* 0x000fe20008000000 */
[----:B------:R-:W-:Y:S01]  /*5140*/  @!P1 R2UR UR4, R0 ;  /* 0x00000000000492ca */ /* 0x000fe200000e0000 */
[----:B------:R-:W-:Y:S06]  /*5150*/  @!P1 IMAD.MOV.U32 R0, RZ, RZ, 0x1000 ;  /* 0x00001000ff009424 */ /* 0x000fec00078e00ff */
[----:B------:R-:W-:Y:S06]  /*5160*/  IMAD.U32 R6, RZ, RZ, UR5 ;  /* 0x00000005ff067e24 */ /* 0x000fec000f8e00ff */
[----:B------:R-:W-:Y:S01]  /*5170*/  IMAD.U32 R7, RZ, RZ, UR4 ;  /* 0x00000004ff077e24 */ /* 0x000fe2000f8e00ff */
[----:B------:R-:W-:Y:S04]  /*5180*/  @!P1 R2UR UR4, R6 ;  /* 0x00000000060492ca */ /* 0x000fe800000e0000 */
[----:B------:R-:W-:Y:S11]  /*5190*/  @!P1 R2UR UR5, R7 ;  /* 0x00000000070592ca */ /* 0x000ff600000e0000 */
[----:B------:R-:W-:Y:S02]  /*51a0*/  @!UPT UIADD3 URZ, UPT, UPT, URZ, URZ, URZ ;  /* 0x000000fffffff290 */ /* 0x000fe4000fffe0ff */
[----:B------:R1:W-:Y:S01]  /*51b0*/  @!UP0 UTMALDG.3D [UR16], [UR4], desc[UR6] ;  /* 0x00000610040085b4 */ /* 0x0003e20008011000 */
[----:B------:R1:W-:Y:S01]  /*51c0*/  @!P1 SYNCS.ARRIVE.TRANS64.RED.A0TR RZ, [UR21+0x110], R0 ;  /* 0x00011000ffff99a7 */ /* 0x0003e20008300415 */
[----:B------:R-:W-:Y:S01]  /*51d0*/  SYNCS.ARRIVE.TRANS64.RED.A1T0 RZ, [UR39], RZ ;  /* 0x000000ffffff79a7 */ /* 0x000fe20008100427 */
[----:B------:R-:W2:Y:S02]  /*51e0*/  SYNCS.PHASECHK.TRANS64.TRYWAIT P0, [UR21+0x128], R4 ;  /* 0x00012804ff0075a7 */ /* 0x000ea40008001115 */
[----:B-12---:R-:W-:Y:S05]  /*51f0*/  @!P0 BRA `(.L_x_96) ;  /* 0x0000003800d48947 */ /* 0x006fea0003800000 */
.L_x_184:
[----:B------:R-:W-:Y:S01]  /*5200*/  @!P1 IADD3 R2, P0, PT, R12, 0x580, RZ ;  /* 0x000005800c029810 */ /* 0x000fe20007f1e0ff */
[----:B------:R-:W-:Y:S01]  /*5210*/  VOTEU.ALL UP0, P1 ;  /* 0x0000000000ff7886 */ /* 0x000fe20000800000 */
[----:B------:R-:W-:Y:S01]  /*5220*/  UMOV UR6, 0x0 ;  /* 0x0000000000067882 */ /* 0x000fe20000000000 */
[----:B------:R-:W-:Y:S01]  /*5230*/  UMOV UR7, 0x10000000 ;  /* 0x1000000000077882 */ /* 0x000fe20000000000 */
[----:B------:R-:W-:Y:S01]  /*5240*/  @!P1 R2UR UR5, R2 ;  /* 0x00000000020592ca */ /* 0x000fe200000e0000 */
[----:B------:R-:W-:Y:S01]  /*5250*/  @!P1 IMAD.X R0, RZ, RZ, R13, P0 ;  /* 0x000000ffff009224 */ /* 0x000fe200000e060d */
[----:B------:R-:W-:Y:S01]  /*5260*/  @!UP0 UIADD3 UR10, UPT, UPT, UR18, 0x40, URZ ;  /* 0x00000040120a8890 */ /* 0x000fe2000fffe0ff */
[----:B------:R-:W-:Y:S01]  /*5270*/  ISETP.NE.AND P0, PT, R10, 0x2, PT ;  /* 0x000000020a00780c */ /* 0x000fe20003f05270 */
[----:B------:R-:W-:Y:S01]  /*5280*/  @!UP0 UIADD3 UR8, UPT, UPT, UR21, 0x1200, URZ ;  /* 0x0000120015088890 */ /* 0x000fe2000fffe0ff */
[----:B------:R-:W-:Y:S01]  /*5290*/  LOP3.LUT R11, R11, 0x1, RZ, 0x3c, !PT ;  /* 0x000000010b0b7812 */ /* 0x000fe200078e3cff */
[----:B------:R-:W-:Y:S01]  /*52a0*/  @!UP0 UIADD3 UR9, UPT, UPT, UR21, 0x118, URZ ;  /* 0x0000011815098890 */ /* 0x000fe2000fffe0ff */
[----:B------:R-:W-:Y:S01]  /*52b0*/  @!P1 R2UR UR4, R0 ;  /* 0x00000000000492ca */ /* 0x000fe200000e0000 */
[----:B------:R-:W-:Y:S01]  /*52c0*/  VOTEU.ALL UP0, P1 ;  /* 0x0000000000ff7886 */ /* 0x000fe20000800000 */
[----:B------:R-:W-:Y:S01]  /*52d0*/  UMOV UR11, UR19 ;  /* 0x00000013000b7c82 */ /* 0x000fe20008000000 */
[----:B------:R-:W-:Y:S01]  /*52e0*/  UMOV UR12, UR36 ;  /* 0x00000024000c7c82 */ /* 0x000fe20008000000 */
[----:B------:R-:W-:Y:S01]  /*52f0*/  SEL R0, RZ, 0x1, P0 ;  /* 0x00000001ff007807 */ /* 0x000fe20000000000 */
[----:B------:R-:W-:Y:S01]  /*5300*/  UIADD3 UR30, UPT, UPT, UR13, UR59, URZ ;  /* 0x0000003b0d1e7290 */ /* 0x000fe2000fffe0ff */
[----:B-1----:R-:W-:Y:S01]  /*5310*/  IMAD.U32 R4, RZ, RZ, UR5 ;  /* 0x00000005ff047e24 */ /* 0x002fe2000f8e00ff */
[----:B------:R-:W-:Y:S01]  /*5320*/  SEL R10, R10, RZ, P0 ;  /* 0x000000ff0a0a7207 */ /* 0x000fe20000000000 */
[----:B------:R-:W-:Y:S01]  /*5330*/  UIADD3 UR20, UPT, UPT, UR14, UR62, URZ ;  /* 0x0000003e0e147290 */ /* 0x000fe2000fffe0ff */
[----:B------:R-:W-:Y:S01]  /*5340*/  LOP3.LUT R9, R9, R0, RZ, 0x3c, !PT ;  /* 0x0000000009097212 */ /* 0x000fe200078e3cff */
[----:B------:R-:W-:Y:S01]  /*5350*/  UMOV UR36, UR26 ;  /* 0x0000001a00247c82 */ /* 0x000fe20008000000 */
[----:B------:R-:W-:Y:S02]  /*5360*/  UPLOP3.LUT UP4, UPT, UPT, UPT, UPT, 0x80, 0x8 ;  /* 0x000000000008789c */ /* 0x000fe40003f8f070 */
[----:B------:R-:W-:Y:S01]  /*5370*/  IMAD.U32 R5, RZ, RZ, UR4 ;  /* 0x00000004ff057e24 */ /* 0x000fe2000f8e00ff */
[----:B------:R-:W-:Y:S04]  /*5380*/  @!P1 R2UR UR4, R4 ;  /* 0x00000000040492ca */ /* 0x000fe800000e0000 */
[----:B------:R-:W-:Y:S11]  /*5390*/  @!P1 R2UR UR5, R5 ;  /* 0x00000000050592ca */ /* 0x000ff600000e0000 */
[----:B------:R-:W-:Y:S02]  /*53a0*/  @!UPT UIADD3 URZ, UPT, UPT, URZ, URZ, URZ ;  /* 0x000000fffffff290 */ /* 0x000fe4000fffe0ff */
[----:B------:R1:W-:Y:S01]  /*53b0*/  @!UP0 UTMALDG.3D [UR8], [UR4], desc[UR6] ;  /* 0x00000608040085b4 */ /* 0x0003e20008011000 */
[----:B------:R1:W-:Y:S01]  /*53c0*/  @!P1 SYNCS.ARRIVE.TRANS64.RED.A0TR RZ, [UR21+0x118], R3 ;  /* 0x00011803ffff99a7 */ /* 0x0003e20008300415 */
[----:B------:R-:W-:Y:S01]  /*53d0*/  SYNCS.ARRIVE.TRANS64.RED.A1T0 RZ, [UR38], RZ ;  /* 0x000000ffffff79a7 */ /* 0x000fe20008100426 */
[----:B------:R-:W-:Y:S05]  /*53e0*/  BRA.U UP2, `(.L_x_97) ;  /* 0xfffffff502147547 */ /* 0x000fea000b83ffff */
[----:B-1----:R-:W-:-:S04]  /*53f0*/  SHF.L.U32 R3, R11, 0x1f, RZ ;  /* 0x0000001f0b037819 */ /* 0x002fc800000006ff */
[----:B------:R-:W1:Y:S02]  /*5400*/  SYNCS.PHASECHK.TRANS64.TRYWAIT P0, [UR21+0x120], R3 ;  /* 0x00012003ff0075a7 */ /* 0x000e640008001115 */
[----:B-1----:R-:W-:Y:S05]  /*5410*/  @!P0 BRA `(.L_x_98) ;  /* 0x0000003800648947 */ /* 0x002fea0003800000 */
.L_x_186:
[----:B-1----:R-:W-:-:S07]  /*5420*/  MOV R0, UR21 ;  /* 0x0000001500007c02 */ /* 0x002fce0008000f00 */
.L_x_99:
[----:B-1----:R-:W-:-:S04]  /*5430*/  SHF.L.U32 R3, R11, 0x1f, RZ ;  /* 0x0000001f0b037819 */ /* 0x002fc800000006ff */
[----:B------:R1:W2:Y:S03]  /*5440*/  SYNCS.PHASECHK.TRANS64.TRYWAIT P0, [R0+URZ+0x128], R3 ;  /* 0x00012803000075a7 */ /* 0x0002a600080011ff */
[----:B--2---:R-:W-:Y:S05]  /*5450*/  @!P0 NANOSLEEP.SYNCS 0x989680 ;  /* 0x009896800000895d */ /* 0x004fea0003900000 */
[----:B------:R-:W2:Y:S02]  /*5460*/  @!P0 SYNCS.PHASECHK.TRANS64 P0, [R0+URZ+0x128], R3 ;  /* 0x00012803000085a7 */ /* 0x000ea400080010ff */
[----:B--23--:R-:W-:Y:S05]  /*5470*/  @P0 EXIT ;  /* 0x000000000000094d */ /* 0x00cfea0003800000 */
[----:B------:R-:W-:Y:S05]  /*5480*/  BRA `(.L_x_99) ;  /* 0xfffffffc00e87947 */ /* 0x000fea000383ffff */
.L_x_88:
[----:B------:R-:W-:-:S06]  /*5490*/  UISETP.GE.AND UP0, UPT, UR18, 0x4, UPT ;  /* 0x000000041200788c */ /* 0x000fcc000bf06270 */
[----:B------:R-:W-:-:S13]  /*54a0*/  PLOP3.LUT P0, PT, PT, PT, UP0, 0x80, 0x8 ;  /* 0x000000000008781c */ /* 0x000fda0003f0f008 */
[----:B-1----:R-:W-:Y:S05]  /*54b0*/  @!P0 EXIT ;  /* 0x000000000000894d */ /* 0x002fea0003800000 */
[----:B------:R-:W1:Y:S08]  /*54c0*/  S2UR UR4, SR_CgaCtaId ;  /* 0x00000000000479c3 */ /* 0x000e700000008800 */
[----:B------:R-:W-:Y:S01]  /*54d0*/  BAR.SYNC.DEFER_BLOCKING 0x6, 0xa0 ;  /* 0x0182800000007b1d */ /* 0x000fe20000010000 */
[C---:B------:R-:W-:Y:S01]  /*54e0*/  IMAD.SHL.U32 R7, R93.reuse, 0x40, RZ ;  /* 0x000000405d077824 */ /* 0x040fe200078e00ff */
[C---:B------:R-:W-:Y:S01]  /*54f0*/  LOP3.LUT R95, R93.reuse, 0x60, RZ, 0xc0, !PT ;  /* 0x000000605d5f7812 */ /* 0x040fe200078ec0ff */
[----:B------:R-:W-:-:S02]  /*5500*/  IMAD.SHL.U32 R4, R93, 0x20, RZ ;  /* 0x000000205d047824 */ /* 0x000fc400078e00ff */
[----:B------:R-:W-:Y:S02]  /*5510*/  HFMA2 R36, -RZ, RZ, 0, 0 ;  /* 0x00000000ff247431 */ /* 0x000fe400000001ff */
[----:B------:R-:W-:Y:S01]  /*5520*/  IMAD.SHL.U32 R6, R93, 0x2, RZ ;  /* 0x000000025d067824 */ /* 0x000fe200078e00ff */
[----:B------:R-:W-:Y:S01]  /*5530*/  UMOV UR44, 0x400 ;  /* 0x00000400002c7882 */ /* 0x000fe20000000000 */
[----:B------:R-:W2:Y:S01]  /*5540*/  LDC.64 R82, c[0x0][0x8b0] ;  /* 0x00022c00ff527b82 */ /* 0x000ea20000000a00 */
[----:B------:R-:W-:Y:S01]  /*5550*/  LOP3.LUT R5, R7, 0x180, RZ, 0xc0, !PT ;  /* 0x0000018007057812 */ /* 0x000fe200078ec0ff */
[----:B------:R-:W-:Y:S01]  /*5560*/  IMAD.U32 R37, R93, 0x10000, RZ ;  /* 0x000100005d257824 */ /* 0x000fe200078e00ff */
[----:B------:R-:W-:Y:S01]  /*5570*/  LOP3.LUT R4, R4, 0xc00, RZ, 0xc0, !PT ;  /* 0x00000c0004047812 */ /* 0x000fe200078ec0ff */
[----:B------:R-:W-:Y:S01]  /*5580*/  IMAD.MOV.U32 R92, RZ, RZ, RZ ;  /* 0x000000ffff5c7224 */ /* 0x000fe200078e00ff */
[----:B------:R-:W-:Y:S01]  /*5590*/  LOP3.LUT R6, R5, 0x20, R6, 0xf8, !PT ;  /* 0x0000002005067812 */ /* 0x000fe200078ef806 */
[----:B------:R-:W-:Y:S01]  /*55a0*/  IMAD.SHL.U32 R5, R93, 0x8, RZ ;  /* 0x000000085d057824 */ /* 0x000fe200078e00ff */
[----:B------:R-:W-:Y:S01]  /*55b0*/  LOP3.LUT R4, R4, 0x40, R7, 0xf8, !PT ;  /* 0x0000004004047812 */ /* 0x000fe200078ef807 */
[----:B------:R-:W3:Y:S01]  /*55c0*/  LDC.64 R80, c[0x0][0x8a8] ;  /* 0x00022a00ff507b82 */ /* 0x000ee20000000a00 */
[----:B------:R-:W-:Y:S01]  /*55d0*/  LOP3.LUT R37, R37, 0x600000, RZ, 0xc0, !PT ;  /* 0x0060000025257812 */ /* 0x000fe200078ec0ff */
[----:B------:R-:W-:Y:S01]  /*55e0*/  IMAD.MOV.U32 R87, RZ, RZ, RZ ;  /* 0x000000ffff577224 */ /* 0x000fe200078e00ff */
[----:B------:R-:W-:-:S02]  /*55f0*/  LOP3.LUT R5, R6, 0x30, R5, 0x78, !PT ;  /* 0x0000003006057812 */ /* 0x000fc400078e7805 */
[----:B------:R-:W-:Y:S02]  /*5600*/  CS2R R90, SRZ ;  /* 0x00000000005a7805 */ /* 0x000fe4000001ff00 */
[----:B------:R-:W-:Y:S01]  /*5610*/  LOP3.LUT R4, R4, 0x200, R7, 0xf8, !PT ;  /* 0x0000020004047812 */ /* 0x000fe200078ef807 */
[----:B------:R-:W-:Y:S01]  /*5620*/  IMAD.MOV.U32 R89, RZ, RZ, RZ ;  /* 0x000000ffff597224 */ /* 0x000fe200078e00ff */
[----:B------:R-:W-:Y:S01]  /*5630*/  LOP3.LUT R93, R93, 0x2, RZ, 0xc0, !PT ;  /* 0x000000025d5d7812 */ /* 0x000fe200078ec0ff */
[----:B-1----:R-:W-:Y:S01]  /*5640*/  ULEA UR44, UR4, UR44, 0x18 ;  /* 0x0000002c042c7291 */ /* 0x002fe2000f8ec0ff */
[----:B------:R-:W-:Y:S01]  /*5650*/  LOP3.LUT R71, R4, R5, RZ, 0xfc, !PT ;  /* 0x0000000504477212 */ /* 0x000fe200078efcff */
[----:B------:R-:W1:Y:S01]  /*5660*/  LDCU UR57, c[0x0][0x370] ;  /* 0x00006e00ff3977ac */ /* 0x000e620008000800 */
[----:B------:R-:W-:Y:S01]  /*5670*/  IADD3 R88, PT, PT, -R93, RZ, RZ ;  /* 0x000000ff5d587210 */ /* 0x000fe20007ffe1ff */
[----:B------:R-:W-:Y:S01]  /*5680*/  UIADD3 UR4, UPT, UPT, UR44, 0x2200, URZ ;  /* 0x000022002c047890 */ /* 0x000fe2000fffe0ff */
[----:B------:R-:W4:Y:S04]  /*5690*/  LDCU UR43, c[0x0][0xb0c] ;  /* 0x00016180ff2b77ac */ /* 0x000f280008000800 */
[----:B------:R-:W1:Y:S01]  /*56a0*/  LDS R0, [UR44+0x1f0] ;  /* 0x0001f02cff007984 */ /* 0x000e620008000800 */
[----:B------:R-:W-:Y:S01]  /*56b0*/  IMAD.U32 R94, RZ, RZ, UR4 ;  /* 0x00000004ff5e7e24 */ /* 0x000fe2000f8e00ff */
[----:B------:R-:W1:Y:S01]  /*56c0*/  LDCU UR39, c[0x0][0xb30] ;  /* 0x00016600ff2777ac */ /* 0x000e620008000800 */
[----:B------:R-:W1:Y:S01]  /*56d0*/  LDCU.64 UR46, c[0x0][0x888] ;  /* 0x00011100ff2e77ac */ /* 0x000e620008000a00 */
[----:B------:R-:W1:Y:S01]  /*56e0*/  LDCU.64 UR40, c[0x0][0xb28] ;  /* 0x00016500ff2877ac */ /* 0x000e620008000a00 */
[----:B------:R-:W1:Y:S01]  /*56f0*/  LDCU.64 UR60, c[0x0][0x890] ;  /* 0x00011200ff3c77ac */ /* 0x000e620008000a00 */
[----:B------:R-:W1:Y:S01]  /*5700*/  LDCU.128 UR52, c[0x0][0xb10] ;  /* 0x00016200ff3477ac */ /* 0x000e620008000c00 */
[----:B------:R-:W1:Y:S01]  /*5710*/  LDCU UR56, c[0x0][0x374] ;  /* 0x00006e80ff3877ac */ /* 0x000e620008000800 */
[----:B------:R-:W-:Y:S01]  /*5720*/  UIADD3 UR63, UPT, UPT, UR44, 0x200, URZ ;  /* 0x000002002c3f7890 */ /* 0x000fe2000fffe0ff */
[----:B-1234-:R-:W-:-:S11]  /*5730*/  IMAD.IADD R37, R0, 0x1, R37 ;  /* 0x0000000100257824 */ /* 0x01efd600078e0225 */
.L_x_125:
[----:B------:R-:W-:Y:S02]  /*5740*/  LEA R3, R87, UR44, 0x3 ;  /* 0x0000002c57037c11 */ /* 0x000fe4000f8e18ff */
[----:B------:R-:W-:Y:S02]  /*5750*/  SHF.L.U32 R0, R91, 0x1f, RZ ;  /* 0x0000001f5b007819 */ /* 0x000fe400000006ff */
[----:B------:R-:W-:Y:S02]  /*5760*/  LEA R5, R87, UR44, 0x4 ;  /* 0x0000002c57057c11 */ /* 0x000fe4000f8e20ff */
[----:B-1----:R-:W1:Y:S02]  /*5770*/  SYNCS.PHASECHK.TRANS64.TRYWAIT P0, [R3+URZ+0x140], R0 ;  /* 0x00014000030075a7 */ /* 0x002e6400080011ff */
[----:B-1----:R-:W-:Y:S05]  /*5780*/  @!P0 BRA `(.L_x_100) ;  /* 0x0000003400a08947 */ /* 0x002fea0003800000 */
.L_x_187:
[----:B------:R-:W2:Y:S01]  /*5790*/  LDS.128 R4, [R5+0x1d0] ;  /* 0x0001d00005047984 */ /* 0x000ea20000000c00 */
[----:B------:R-:W-:Y:S01]  /*57a0*/  UISETP.GE.AND UP0, UPT, UR42, 0x1, UPT ;  /* 0x000000012a00788c */ /* 0x000fe2000bf06270 */
[----:B------:R-:W-:Y:S01]  /*57b0*/  @!PT LDS RZ, [RZ] ;  /* 0x00000000fffff984 */ /* 0x000fe20000000800 */
[----:B------:R-:W-:Y:S01]  /*57c0*/  @!PT LDS RZ, [RZ] ;  /* 0x00000000fffff984 */ /* 0x000fe20000000800 */
[----:B------:R-:W-:Y:S01]  /*57d0*/  @!PT LDS RZ, [RZ] ;  /* 0x00000000fffff984 */ /* 0x000fe20000000800 */
[----:B------:R-:W-:Y:S01]  /*57e0*/  @!PT LDS RZ, [RZ] ;  /* 0x00000000fffff984 */ /* 0x000fe20000000800 */
[----:B------:R3:W-:Y:S06]  /*57f0*/  MEMBAR.ALL.CTA ;  /* 0x0000000000007992 */ /* 0x0007ec0000008000 */
[----:B---3--:R-:W3:Y:S01]  /*5800*/  FENCE.VIEW.ASYNC.S ;  /* 0x00000000000073c6 */ /* 0x008ee20000000000 */
[----:B--2---:R-:W-:Y:S11]  /*5810*/  LOP3.LUT P0, RZ, R6, 0x1, RZ, 0xc0, !PT ;  /* 0x0000000106ff7812 */ /* 0x004ff6000780c0ff */
[----:B------:R-:W-:Y:S02]  /*5820*/  @!UPT UIADD3 URZ, UPT, UPT, URZ, URZ, URZ ;  /* 0x000000fffffff290 */ /* 0x000fe4000fffe0ff */
[----:B---3--:R-:W-:Y:S01]  /*5830*/  VOTEU.ANY UP1, P0 ;  /* 0x0000000000ff7886 */ /* 0x008fe20000020100 */
[----:B------:R-:W-:Y:S01]  /*5840*/  PLOP3.LUT P0, PT, PT, PT, UP1, 0x80, 0x8 ;  /* 0x000000000008781c */ /* 0x000fe20003f0f018 */
[----:B------:R-:W-:Y:S11]  /*5850*/  UP2UR UR45, UPR, URZ, 0x2 ;  /* 0x00000002ff2d7883 */ /* 0x000ff60008000000 */
[----:B------:R-:W-:Y:S01]  /*5860*/  @!UPT UIADD3 URZ, UPT, UPT, URZ, URZ, URZ ;  /* 0x000000fffffff290 */ /* 0x000fe2000fffe0ff */
[----:B-1----:R-:W-:Y:S02]  /*5870*/  @P0 SHF.R.U32.HI R0, RZ, 0x10, R5 ;  /* 0x00000010ff000819 */ /* 0x002fe40000011605 */
        /* <DEDUP_REMOVED lines=12> */
[----:B------:R-:W2:Y:S01]  /*5940*/  LDCU UR12, c[0x0][0xb20] ;  /* 0x00016400ff0c77ac */ /* 0x000ea20008000800 */
[----:B------:R-:W-:Y:S02]  /*5950*/  UIMAD.WIDE.U32 UR4, UR56, UR55, URZ ;  /* 0x00000037380472a5 */ /* 0x000fe4000f8e00ff */
[----:B------:R-:W-:Y:S02]  /*5960*/  UIMAD.WIDE.U32 UR6, UR57, UR52, URZ ;  /* 0x00000034390672a5 */ /* 0x000fe4000f8e00ff */
[----:B------:R-:W-:Y:S02]  /*5970*/  UISETP.NE.AND UP0, UPT, UR54, 0x1, UPT ;  /* 0x000000013600788c */ /* 0x000fe4000bf05270 */
[----:B------:R-:W-:Y:S02]  /*5980*/  UIMAD.WIDE.U32 UR8, UR37, UR55, URZ ;  /* 0x00000037250872a5 */ /* 0x000fe4000f8e00ff */
[----:B------:R-:W-:Y:S02]  /*5990*/  UIMAD.WIDE.U32 UR10, UR38, UR52, URZ ;  /* 0x00000034260a72a5 */ /* 0x000fe4000f8e00ff */
[----:B------:R-:W-:Y:S02]  /*59a0*/  UISETP.NE.AND UP1, UPT, UR43, 0x1, UPT ;  /* 0x000000012b00788c */ /* 0x000fe4000bf25270 */
[----:B------:R-:W-:Y:S01]  /*59b0*/  UISETP.NE.AND UP2, UPT, UR42, 0x1, UPT ;  /* 0x000000012a00788c */ /* 0x000fe2000bf45270 */
[----:B------:R-:W-:Y:S02]  /*59c0*/  UMOV UR4, UR5 ;  /* 0x0000000500047c82 */ /* 0x000fe40008000000 */
[----:B--2---:R-:W-:Y:S03]  /*59d0*/  USHF.R.U32.HI UR5, URZ, UR12, UR4 ;  /* 0x0000000cff057299 */ /* 0x004fe60008011604 */
[----:B------:R-:W-:Y:S02]  /*59e0*/  UMOV UR4, UR7 ;  /* 0x0000000700047c82 */ /* 0x000fe40008000000 */
[----:B------:R-:W-:Y:S02]  /*59f0*/  USHF.R.U32.HI UR7, URZ, UR53, UR4 ;  /* 0x00000035ff077299 */ /* 0x000fe40008011604 */
[----:B------:R-:W-:Y:S02]  /*5a00*/  USEL UR4, UR56, UR5, !UP0 ;  /* 0x0000000538047287 */ /* 0x000fe4000c000000 */
[----:B------:R-:W-:Y:S01]  /*5a10*/  USEL UR7, UR57, UR7, !UP1 ;  /* 0x0000000739077287 */ /* 0x000fe2000c800000 */
[----:B------:R-:W-:Y:S01]  /*5a20*/  UMOV UR5, UR9 ;  /* 0x0000000900057c82 */ /* 0x000fe20008000000 */
[----:B------:R-:W-:Y:S02]  /*5a30*/  UIMAD.WIDE.U32 UR8, UR4, UR40, URZ ;  /* 0x00000028040872a5 */ /* 0x000fe4000f8e00ff */
[----:B------:R-:W-:Y:S03]  /*5a40*/  USHF.R.U32.HI UR6, URZ, UR12, UR5 ;  /* 0x0000000cff067299 */ /* 0x000fe60008011605 */
[----:B------:R-:W-:Y:S01]  /*5a50*/  UMOV UR5, UR11 ;  /* 0x0000000b00057c82 */ /* 0x000fe20008000000 */
[----:B------:R-:W-:Y:S02]  /*5a60*/  UIMAD.WIDE.U32 UR10, UR7, UR40, URZ ;  /* 0x00000028070a72a5 */ /* 0x000fe4000f8e00ff */
[----:B------:R-:W-:Y:S02]  /*5a70*/  USHF.R.U32.HI UR12, URZ, UR53, UR5 ;  /* 0x00000035ff0c7299 */ /* 0x000fe40008011605 */
[----:B------:R-:W-:Y:S01]  /*5a80*/  USEL UR6, UR37, UR6, !UP0 ;  /* 0x0000000625067287 */ /* 0x000fe2000c000000 */
[----:B------:R-:W-:Y:S02]  /*5a90*/  UMOV UR5, UR9 ;  /* 0x0000000900057c82 */ /* 0x000fe40008000000 */
[----:B------:R-:W-:Y:S01]  /*5aa0*/  UMOV UR10, UR11 ;  /* 0x0000000b000a7c82 */ /* 0x000fe20008000000 */
[----:B------:R-:W-:Y:S02]  /*5ab0*/  @UP2 USHF.R.U32.HI UR4, URZ, UR41, UR5 ;  /* 0x00000029ff042299 */ /* 0x000fe40008011605 */
[----:B------:R-:W-:Y:S02]  /*5ac0*/  @UP2 USHF.R.U32.HI UR7, URZ, UR41, UR10 ;  /* 0x00000029ff072299 */ /* 0x000fe4000801160a */
[----:B------:R-:W-:Y:S02]  /*5ad0*/  UIMAD UR4, UR42, UR4, URZ ;  /* 0x000000042a0472a4 */ /* 0x000fe4000f8e02ff */
[----:B------:R-:W-:Y:S02]  /*5ae0*/  UIMAD.WIDE.U32 UR10, UR6, UR40, URZ ;  /* 0x00000028060a72a5 */ /* 0x000fe4000f8e00ff */
[----:B------:R-:W-:Y:S02]  /*5af0*/  USEL UR5, UR38, UR12, !UP1 ;  /* 0x0000000c26057287 */ /* 0x000fe4000c800000 */
[----:B------:R-:W-:Y:S02]  /*5b00*/  UIMAD UR8, UR42, UR7, URZ ;  /* 0x000000072a0872a4 */ /* 0x000fe4000f8e02ff */
[----:B------:R-:W-:Y:S03]  /*5b10*/  UISETP.GE.AND UP0, UPT, UR6, UR4, UPT ;  /* 0x000000040600728c */ /* 0x000fe6000bf06270 */
[----:B------:R-:W-:Y:S01]  /*5b20*/  UMOV UR4, UR11 ;  /* 0x0000000b00047c82 */ /* 0x000fe20008000000 */
[----:B------:R-:W-:Y:S02]  /*5b30*/  UISETP.GE.OR UP0, UPT, UR5, UR8, UP0 ;  /* 0x000000080500728c */ /* 0x000fe40008706670 */
[----:B------:R-:W-:Y:S02]  /*5b40*/  USHF.R.U32.HI UR4, URZ, UR41, UR4 ;  /* 0x00000029ff047299 */ /* 0x000fe40008011604 */
[----:B------:R-:W-:Y:S02]  /*5b50*/  UIMAD.WIDE.U32 UR8, UR5, UR40, URZ ;  /* 0x00000028050872a5 */ /* 0x000fe4000f8e00ff */
[----:B------:R-:W-:Y:S02]  /*5b60*/  USEL UR11, UR6, UR4, !UP2 ;  /* 0x00000004060b7287 */ /* 0x000fe4000d000000 */
[----:B------:R-:W-:Y:S02]  /*5b70*/  UIADD3 UR8, UPT, UPT, -UR5, URZ, URZ ;  /* 0x000000ff05087290 */ /* 0x000fe4000fffe1ff */
[----:B------:R-:W-:Y:S01]  /*5b80*/  UIADD3 UR10, UPT, UPT, -UR11, URZ, URZ ;  /* 0x000000ff0b0a7290 */ /* 0x000fe2000fffe1ff */
[----:B------:R-:W-:Y:S01]  /*5b90*/  @!UP0 UMOV UR4, UR9 ;  /* 0x0000000900048c82 */ /* 0x000fe20008000000 */
[----:B------:R-:W-:Y:S02]  /*5ba0*/  UIADD3 UR9, UPT, UPT, -UR6, URZ, URZ ;  /* 0x000000ff06097290 */ /* 0x000fe4000fffe1ff */
[----:B------:R-:W-:Y:S02]  /*5bb0*/  @!UP0 USHF.R.U32.HI UR4, URZ, UR41, UR4 ;  /* 0x00000029ff048299 */ /* 0x000fe40008011604 */
[----:B------:R-:W-:Y:S02]  /*5bc0*/  UIMAD UR10, UR42, UR10, UR6 ;  /* 0x0000000a2a0a72a4 */ /* 0x000fe4000f8e0206 */
[----:B------:R-:W-:Y:S04]  /*5bd0*/  @!UP0 USEL UR4, UR5, UR4, !UP2 ;  /* 0x0000000405048287 */ /* 0x000fe8000d000000 */
[----:B------:R-:W-:Y:S02]  /*5be0*/  @!UP0 UIMAD UR10, UR7, UR10, UR4 ;  /* 0x0000000a070a82a4 */ /* 0x000fe4000f8e0204 */
[----:B------:R-:W-:Y:S02]  /*5bf0*/  @!UP0 UIADD3 UR11, UPT, UPT, UR11, -UR4, URZ ;  /* 0x800000040b0b8290 */ /* 0x000fe4000fffe0ff */
[----:B------:R-:W-:Y:S02]  /*5c00*/  UIMAD UR7, UR43, UR8, UR38 ;  /* 0x000000082b0772a4 */ /* 0x000fe4000f8e0226 */
[----:B------:R-:W-:Y:S02]  /*5c10*/  @!UP0 UIMAD UR6, UR11, UR42, UR5 ;  /* 0x0000002a0b0682a4 */ /* 0x000fe4000f8e0205 */
[----:B------:R-:W-:Y:S01]  /*5c20*/  UIMAD UR4, UR54, UR9, UR37 ;  /* 0x00000009360472a4 */ /* 0x000fe2000f8e0225 */
[----:B------:R-:W-:Y:S02]  /*5c30*/  @!UP0 UMOV UR5, UR10 ;  /* 0x0000000a00058c82 */ /* 0x000fe40008000000 */
[----:B------:R-:W-:Y:S02]  /*5c40*/  UIMAD UR38, UR5, UR43, UR7 ;  /* 0x0000002b052672a4 */ /* 0x000fe4000f8e0207 */
[----:B------:R-:W-:Y:S11]  /*5c50*/  UIMAD UR37, UR6, UR54, UR4 ;  /* 0x00000036062572a4 */ /* 0x000ff6000f8e0204 */
[----:B------:R-:W-:Y:S01]  /*5c60*/  @!UPT UIADD3 URZ, UPT, UPT, URZ, URZ, URZ ;  /* 0x000000fffffff290 */ /* 0x000fe2000fffe0ff */
.L_x_101:
[----:B------:R-:W-:Y:S01]  /*5c70*/  UISETP.NE.AND UP0, UPT, UR39, 0x1, UPT ;  /* 0x000000012700788c */ /* 0x000fe2000bf05270 */
[----:B------:R-:W-:Y:S01]  /*5c80*/  IADD3 R87, PT, PT, R87, 0x1, RZ ;  /* 0x0000000157577810 */ /* 0x000fe20007ffe0ff */
[----:B------:R-:W-:Y:S02]  /*5c90*/  USHF.L.U32 UR50, UR20, 0x6, URZ ;  /* 0x0000000614327899 */ /* 0x000fe400080006ff */
[----:B------:R-:W-:Y:S07]  /*5ca0*/  USHF.L.U32 UR49, UR30, 0x7, URZ ;  /* 0x000000071e317899 */ /* 0x000fee00080006ff */
[----:B------:R-:W2:Y:S01]  /*5cb0*/  @!UP0 LDCU.128 UR12, c[0x0][0xb10] ;  /* 0x00016200ff0c87ac */ /* 0x000ea20008000c00 */
[----:B------:R-:W3:Y:S01]  /*5cc0*/  @!UP0 LDCU UR5, c[0x0][0xb0c] ;  /* 0x00016180ff0587ac */ /* 0x000ee20008000800 */
[----:B------:R-:W4:Y:S01]  /*5cd0*/  @!UP0 LDCU UR10, c[0x0][0xb20] ;  /* 0x00016400ff0a87ac */ /* 0x000f220008000800 */
[----:B--2---:R-:W-:Y:S02]  /*5ce0*/  UIMAD.WIDE.U32 UR8, UR38, UR12, URZ ;  /* 0x0000000c260872a5 */ /* 0x004fe4000f8e00ff */
[----:B------:R-:W-:Y:S02]  /*5cf0*/  UIMAD.WIDE.U32 UR6, UR37, UR15, URZ ;  /* 0x0000000f250672a5 */ /* 0x000fe4000f8e00ff */
[----:B------:R-:W-:Y:S03]  /*5d00*/  @!UP0 UISETP.NE.AND UP1, UPT, UR14, 0x1, UPT ;  /* 0x000000010e00888c */ /* 0x000fe6000bf25270 */
[----:B------:R-:W-:Y:S01]  /*5d10*/  @!UP0 UMOV UR4, UR9 ;  /* 0x0000000900048c82 */ /* 0x000fe20008000000 */
[----:B---3--:R-:W-:Y:S02]  /*5d20*/  @!UP0 UISETP.NE.AND UP2, UPT, UR5, 0x1, UPT ;  /* 0x000000010500888c */ /* 0x008fe4000bf45270 */
[----:B------:R-:W-:Y:S01]  /*5d30*/  @!UP0 USHF.R.U32.HI UR4, URZ, UR13, UR4 ;  /* 0x0000000dff048299 */ /* 0x000fe20008011604 */
[----:B------:R-:W-:Y:S02]  /*5d40*/  @!UP0 UMOV UR6, UR7 ;  /* 0x0000000700068c82 */ /* 0x000fe40008000000 */
[----:B----4-:R-:W-:Y:S02]  /*5d50*/  @!UP0 USHF.R.U32.HI UR6, URZ, UR10, UR6 ;  /* 0x0000000aff068299 */ /* 0x010fe40008011606 */
[----:B------:R-:W-:Y:S02]  /*5d60*/  @!UP0 USEL UR7, UR38, UR4, !UP2 ;  /* 0x0000000426078287 */ /* 0x000fe4000d000000 */
[----:B------:R-:W-:Y:S04]  /*5d70*/  @!UP0 USEL UR6, UR37, UR6, !UP1 ;  /* 0x0000000625068287 */ /* 0x000fe8000c800000 */
[----:B------:R-:W-:Y:S02]  /*5d80*/  @!UP0 UIADD3 UR4, UPT, UPT, -UR7, UR6, URZ ;  /* 0x0000000607048290 */ /* 0x000fe4000fffe1ff */
[----:B------:R-:W-:Y:S02]  /*5d90*/  @!UP0 UIADD3 UR6, UPT, UPT, UR7, -UR6, URZ ;  /* 0x8000000607068290 */ /* 0x000fe4000fffe0ff */
[----:B------:R-:W-:Y:S02]  /*5da0*/  @!UP0 UIMAD UR38, UR4, UR5, UR38 ;  /* 0x00000005042682a4 */ /* 0x000fe4000f8e0226 */
[----:B------:R-:W-:Y:S02]  /*5db0*/  @!UP0 UIMAD UR37, UR6, UR14, UR37 ;  /* 0x0000000e062582a4 */ /* 0x000fe4000f8e0225 */
[----:B------:R-:W-:Y:S09]  /*5dc0*/  ULOP3.LUT UP0, URZ, UR63, 0x1b0, URZ, 0xc0, !UPT ;  /* 0x000001b03fff7892 */ /* 0x000ff2000f80c0ff */
[----:B------:R-:W-:Y:S05]  /*5dd0*/  BRA.U !UP0, `(.L_x_102) ;  /* 0x0000000108407547 */ /* 0x000fea000b800000 */
[----:B------:R-:W2:Y:S01]  /*5de0*/  LDCU.64 UR8, c[0x4][0x80] ;  /* 0x01001000ff0877ac */ /* 0x000ea20008000a00 */
[----:B------:R-:W-:Y:S01]  /*5df0*/  MOV R3, 0x0 ;  /* 0x0000000000037802 */ /* 0x000fe20000000f00 */
[----:B------:R-:W-:Y:S02]  /*5e00*/  HFMA2 R12, -RZ, RZ, 0, 5.9604644775390625e-08 ;  /* 0x00000001ff0c7431 */ /* 0x000fe400000001ff */
[----:B------:R-:W-:Y:S02]  /*5e10*/  IMAD.MOV.U32 R8, RZ, RZ, 0x70 ;  /* 0x00000070ff087424 */ /* 0x000fe400078e00ff */
[----:B------:R-:W-:Y:S01]  /*5e20*/  IMAD.MOV.U32 R13, RZ, RZ, RZ ;  /* 0x000000ffff0d7224 */ /* 0x000fe200078e00ff */
[----:B------:R-:W3:Y:S01]  /*5e30*/  LDCU.64 UR6, c[0x4][0x88] ;  /* 0x01001100ff0677ac */ /* 0x000ee20008000a00 */
[----:B------:R-:W4:Y:S01]  /*5e40*/  LDC.64 R2, c[0x4][R3] ;  /* 0x0100000003027b82 */ /* 0x000f220000000a00 */
[----:B------:R-:W1:Y:S01]  /*5e50*/  LDCU.64 UR4, c[0x4][0x8] ;  /* 0x01000100ff0477ac */ /* 0x000e620008000a00 */
[----:B--2---:R-:W-:Y:S01]  /*5e60*/  MOV R5, UR9 ;  /* 0x0000000900057c02 */ /* 0x004fe20008000f00 */
[----:B------:R-:W-:Y:S01]  /*5e70*/  IMAD.U32 R4, RZ, RZ, UR8 ;  /* 0x00000008ff047e24 */ /* 0x000fe2000f8e00ff */
[----:B---3--:R-:W-:Y:S01]  /*5e80*/  MOV R7, UR7 ;  /* 0x0000000700077c02 */ /* 0x008fe20008000f00 */
[----:B------:R-:W-:Y:S01]  /*5e90*/  IMAD.U32 R6, RZ, RZ, UR6 ;  /* 0x00000006ff067e24 */ /* 0x000fe2000f8e00ff */
[----:B-1----:R-:W-:Y:S01]  /*5ea0*/  MOV R11, UR5 ;  /* 0x00000005000b7c02 */ /* 0x002fe20008000f00 */
[----:B------:R-:W-:Y:S02]  /*5eb0*/  IMAD.U32 R10, RZ, RZ, UR4 ;  /* 0x00000004ff0a7e24 */ /* 0x000fe4000f8e00ff */
[----:B------:R-:W-:Y:S07]  /*5ec0*/  LEPC R20, `(.L_x_102) ;  /* 0x000000001014794e */ /* 0x000fee0000000000 */
[----:B----45:R-:W-:Y:S05]  /*5ed0*/  CALL.ABS.NOINC R2 ;  /* 0x0000000002007343 */ /* 0x030fea0003c00000 */
.L_x_102:
[----:B------:R-:W-:Y:S01]  /*5ee0*/  LOP3.LUT P0, RZ, R94, 0x1b0, RZ, 0xc0, !PT ;  /* 0x000001b05eff7812 */ /* 0x000fe2000780c0ff */
[----:B------:R-:W-:Y:S11]  /*5ef0*/  BSSY.RECONVERGENT B6, `(.L_x_103) ;  /* 0x0000013000067945 */ /* 0x000ff60003800200 */
[----:B------:R-:W-:Y:S01]  /*5f00*/  @!UPT UIADD3 URZ, UPT, UPT, URZ, URZ, URZ ;  /* 0x000000fffffff290 */ /* 0x000fe2000fffe0ff */
[----:B------:R-:W-:Y:S05]  /*5f10*/  @!P0 BRA `(.L_x_104) ;  /* 0x0000000000408947 */ /* 0x000fea0003800000 */
        /* <DEDUP_REMOVED lines=16> */
.L_x_104:
[----:B------:R-:W-:Y:S05]  /*6020*/  BSYNC.RECONVERGENT B6 ;  /* 0x0000000000067941 */ /* 0x000fea0003800200 */
.L_x_103:
[----:B------:R-:W-:Y:S01]  /*6030*/  R2UR UR4, R86 ;  /* 0x00000000560472ca */ /* 0x000fe200000e0000 */
[----:B------:R-:W-:Y:S01]  /*6040*/  UISETP.NE.U32.AND UP0, UPT, UR60, URZ, UPT ;  /* 0x000000ff3c00728c */ /* 0x000fe2000bf05070 */
[----:B------:R-:W-:Y:S02]  /*6050*/  ISETP.NE.U32.AND P4, PT, R82, RZ, PT ;  /* 0x000000ff5200720c */ /* 0x000fe40003f85070 */
[----:B------:R-:W-:Y:S01]  /*6060*/  ISETP.NE.U32.AND P2, PT, RZ, UR46, PT ;  /* 0x0000002eff007c0c */ /* 0x000fe2000bf45070 */
[----:B------:R-:W-:Y:S01]  /*6070*/  UISETP.NE.AND.EX UP1, UPT, UR61, URZ, UPT, UP0 ;  /* 0x000000ff3d00728c */ /* 0x000fe2000bf25300 */
[----:B------:R-:W-:Y:S01]  /*6080*/  ISETP.NE.AND.EX P4, PT, R83, RZ, PT, P4 ;  /* 0x000000ff5300720c */ /* 0x000fe20003f85340 */
[----:B------:R-:W-:Y:S01]  /*6090*/  UPLOP3.LUT UP0, UPT, UPT, UPT, UPT, 0x40, 0x4 ;  /* 0x000000000004789c */ /* 0x000fe20003f0e870 */
[----:B------:R-:W-:Y:S05]  /*60a0*/  ISETP.NE.AND.EX P2, PT, RZ, UR47, PT, P2 ;  /* 0x0000002fff007c0c */ /* 0x000fea000bf45320 */
[----:B------:R-:W-:Y:S06]  /*60b0*/  UISETP.NE.AND UP2, UPT, UR4, URZ, UPT ;  /* 0x000000ff0400728c */ /* 0x000fec000bf45270 */
[----:B------:R-:W-:Y:S05]  /*60c0*/  PLOP3.LUT P1, PT, PT, PT, UP2, 0x80, 0x8 ;  /* 0x000000000008781c */ /* 0x000fea0003f2f028 */
[----:B------:R-:W-:Y:S06]  /*60d0*/  @UP2 UPLOP3.LUT UP0, UPT, UPT, UPT, UP1, 0x80, 0x8 ;  /* 0x000000000008289c */ /* 0x000fec0003f0f010 */
[----:B------:R-:W-:Y:S01]  /*60e0*/  PLOP3.LUT P0, PT, PT, PT, UP0, 0x80, 0x8 ;  /* 0x000000000008781c */ /* 0x000fe20003f0f008 */
[----:B------:R-:W-:Y:S01]  /*60f0*/  @!UPT UIADD3 URZ, UPT, UPT, URZ, URZ, URZ ;  /* 0x000000fffffff290 */ /* 0x000fe2000fffe0ff */
[----:B------:R-:W-:Y:S11]  /*6100*/  BRA.U !UP1, `(.L_x_105) ;  /* 0x00000001093c7547 */ /* 0x000ff6000b800000 */
[----:B------:R-:W-:Y:S01]  /*6110*/  UISETP.NE.U32.AND UP0, UPT, UR46, URZ, UPT ;  /* 0x000000ff2e00728c */ /* 0x000fe2000bf05070 */
[----:B-1----:R-:W-:Y:S01]  /*6120*/  HFMA2 R0, -RZ, RZ, 0, 5.9604644775390625e-08 ;  /* 0x00000001ff007431 */ /* 0x002fe200000001ff */
[----:B------:R-:W1:Y:S01]  /*6130*/  LDCU.64 UR8, c[0x0][0x358] ;  /* 0x00006b00ff0877ac */ /* 0x000e620008000a00 */
[----:B------:R-:W-:Y:S01]  /*6140*/  IMAD.MOV.U32 R84, RZ, RZ, 0x1 ;  /* 0x00000001ff547424 */ /* 0x000fe200078e00ff */
[----:B------:R-:W-:Y:S06]  /*6150*/  UISETP.NE.AND.EX UP0, UPT, UR47, URZ, UPT, UP0 ;  /* 0x000000ff2f00728c */ /* 0x000fec000bf05300 */
        /* <DEDUP_REMOVED lines=9> */
[----:B--23--:R-:W-:Y:S02]  /*61f0*/  @!P3 IMAD.U32 R41, RZ, RZ, UR4 ;  /* 0x00000004ff29be24 */ /* 0x00cfe4000f8e00ff */
.L_x_105:
[----:B------:R-:W-:Y:S05]  /*6200*/  @!P4 BRA `(.L_x_106) ;  /* 0x000000000024c947 */ /* 0x000fea0003800000 */
[----:B------:R-:W-:Y:S01]  /*6210*/  ISETP.NE.U32.AND P3, PT, R80, RZ, PT ;  /* 0x000000ff5000720c */ /* 0x000fe20003f65070 */
[----:B------:R-:W2:Y:S03]  /*6220*/  LDCU.64 UR4, c[0x0][0x358] ;  /* 0x00006b00ff0477ac */ /* 0x000ea60008000a00 */
[----:B------:R-:W-:Y:S11]  /*6230*/  ISETP.NE.AND.EX P3, PT, R81, RZ, PT, P3 ;  /* 0x000000ff5100720c */ /* 0x000ff60003f65330 */
[----:B------:R-:W-:Y:S02]  /*6240*/  @!UPT UIADD3 URZ, UPT, UPT, URZ, URZ, URZ ;  /* 0x000000fffffff290 */ /* 0x000fe4000fffe0ff */
[----:B------:R-:W3:Y:S01]  /*6250*/  @P3 LDC.64 R2, c[0x0][0x8a8] ;  /* 0x00022a00ff023b82 */ /* 0x000ee20000000a00 */
[----:B-1----:R-:W-:Y:S04]  /*6260*/  @P3 IMAD R0, R82, UR36, RZ ;  /* 0x0000002452003c24 */ /* 0x002fe8000f8e02ff */
[----:B---3--:R-:W-:Y:S05]  /*6270*/  @P3 IMAD.WIDE R2, R0, 0x4, R2 ;  /* 0x0000000400023825 */ /* 0x008fea00078e0202 */
[----:B--2--5:R2:W5:Y:S02]  /*6280*/  @P3 LDG.E R38, desc[UR4][R2.64] ;  /* 0x0000000402263981 */ /* 0x024564000c1e1900 */
[----:B--2---:R-:W3:Y:S02]  /*6290*/  @!P3 LDC R38, c[0x0][0x8a0] ;  /* 0x00022800ff26bb82 */ /* 0x004ee40000000800 */
.L_x_106:
[----:B-----5:R-:W-:Y:S01]  /*62a0*/  FSETP.NEU.AND P4, PT, R41, RZ, PT ;  /* 0x000000ff2900720b */ /* 0x020fe20003f8d000 */
[----:B------:R-:W-:Y:S01]  /*62b0*/  BSSY B1, `(.L_x_107) ;  /* 0x0000042000017945 */ /* 0x000fe20003800000 */
[----:B------:R-:W-:Y:S01]  /*62c0*/  SEL R5, RZ, 0xffffffff, P2 ;  /* 0xffffffffff057807 */ /* 0x000fe20001000000 */
[----:B------:R-:W-:Y:S01]  /*62d0*/  IMAD.MOV.U32 R102, RZ, RZ, 0x1 ;  /* 0x00000001ff667424 */ /* 0x000fe200078e00ff */
[----:B------:R-:W-:Y:S02]  /*62e0*/  LOP3.LUT P3, RZ, R84, 0xff, RZ, 0xc0, !PT ;  /* 0x000000ff54ff7812 */ /* 0x000fe4000786c0ff */
[----:B------:R-:W-:Y:S02]  /*62f0*/  CS2R R78, SRZ ;  /* 0x00000000004e7805 */ /* 0x000fe4000001ff00 */
[----:B------:R-:W-:Y:S02]  /*6300*/  @P1 SEL R4, RZ, 0xffffffff, P4 ;  /* 0xffffffffff041807 */ /* 0x000fe40002000000 */
[----:B------:R-:W-:Y:S02]  /*6310*/  CS2R R76, SRZ ;  /* 0x00000000004c7805 */ /* 0x000fe4000001ff00 */
[----:B------:R-:W-:Y:S02]  /*6320*/  LEA R2, R90, UR44, 0x3 ;  /* 0x0000002c5a027c11 */ /* 0x000fe4000f8e18ff */
[----:B------:R-:W-:Y:S02]  /*6330*/  CS2R R74, SRZ ;  /* 0x00000000004a7805 */ /* 0x000fe4000001ff00 */
[----:B------:R-:W-:Y:S02]  /*6340*/  @P0 SEL R4, R5, R4, !P3 ;  /* 0x0000000405040207 */ /* 0x000fe40005800000 */
[----:B------:R-:W-:Y:S02]  /*6350*/  CS2R R72, SRZ ;  /* 0x0000000000487805 */ /* 0x000fe4000001ff00 */
[----:B------:R-:W-:Y:S02]  /*6360*/  LEA R100, R36, UR44, 0x3 ;  /* 0x0000002c24647c11 */ /* 0x000fe4000f8e18ff */
[----:B------:R-:W-:Y:S02]  /*6370*/  @P1 LOP3.LUT R4, R4, 0x1, RZ, 0xc0, !PT ;  /* 0x0000000104041812 */ /* 0x000fe400078ec0ff */
[----:B------:R-:W-:Y:S02]  /*6380*/  SHF.L.U32 R3, R92, 0x1f, RZ ;  /* 0x0000001f5c037819 */ /* 0x000fe400000006ff */
[----:B------:R-:W-:Y:S02]  /*6390*/  ISETP.NE.U32.OR P6, PT, R4, 0x1, !P1 ;  /* 0x000000010400780c */ /* 0x000fe40004fc5470 */
[----:B------:R-:W-:Y:S02]  /*63a0*/  PLOP3.LUT P2, PT, PT, PT, UP1, 0x80, 0x8 ;  /* 0x000000000008781c */ /* 0x000fe40003f4f018 */
[C---:B------:R-:W-:Y:S02]  /*63b0*/  LEA.HI R39, R36.reuse, R36, RZ, 0x1 ;  /* 0x0000002424277211 */ /* 0x040fe400078f08ff */
[----:B------:R-:W-:Y:S02]  /*63c0*/  SEL R4, RZ, 0xffffffff, P4 ;  /* 0xffffffffff047807 */ /* 0x000fe40002000000 */
[----:B------:R-:W-:Y:S01]  /*63d0*/  P2R R96, PR, RZ, 0x40 ;  /* 0x00000040ff607803 */ /* 0x000fe20000000000 */
[C---:B-1----:R-:W-:Y:S01]  /*63e0*/  IMAD.SHL.U32 R0, R39.reuse, 0x40, RZ ;  /* 0x0000004027007824 */ /* 0x042fe200078e00ff */
[----:B------:R-:W-:Y:S03]  /*63f0*/  LOP3.LUT R39, R39, 0xffe, RZ, 0xc0, !PT ;  /* 0x00000ffe27277812 */ /* 0x000fe600078ec0ff */
[----:B------:R-:W-:Y:S02]  /*6400*/  @P6 SHF.L.U32 R7, R89, 0x1f, RZ ;  /* 0x0000001f59076819 */ /* 0x000fe400000006ff */
[----:B------:R-:W-:Y:S01]  /*6410*/  @P2 SEL R4, R5, R4, !P3 ;  /* 0x0000000405042207 */ /* 0x000fe20005800000 */
[----:B------:R-:W-:Y:S01]  /*6420*/  IMAD.IADD R39, R36, 0x1, -R39 ;  /* 0x0000000124277824 */ /* 0x000fe200078e0a27 */
[----:B------:R-:W1:Y:S01]  /*6430*/  @P6 SYNCS.PHASECHK.TRANS64.TRYWAIT P1, [R2+URZ+0x110], R7 ;  /* 0x00011007020065a7 */ /* 0x000e6200080211ff */
[----:B------:R-:W-:Y:S02]  /*6440*/  LOP3.LUT R0, R0, 0xffffff80, RZ, 0xc0, !PT ;  /* 0xffffff8000007812 */ /* 0x000fe400078ec0ff */
[----:B------:R-:W-:Y:S03]  /*6450*/  LOP3.LUT R4, R4, 0x1, RZ, 0xc0, !PT ;  /* 0x0000000104047812 */ /* 0x000fe600078ec0ff */
[----:B------:R-:W-:Y:S01]  /*6460*/  IMAD.IADD R0, R37, 0x1, R0 ;  /* 0x0000000125007824 */ /* 0x000fe200078e0200 */
[----:B------:R-:W-:Y:S03]  /*6470*/  ISETP.NE.U32.AND P5, PT, R4, 0x1, PT ;  /* 0x000000010400780c */ /* 0x000fe60003fa5070 */
[----:B------:R-:W-:Y:S01]  /*6480*/  IMAD R39, R39, 0x100000, R0 ;  /* 0x0010000027277824 */ /* 0x000fe200078e0200 */
[----:B------:R-:W-:Y:S01]  /*6490*/  P2R R103, PR, RZ, 0x20 ;  /* 0x00000020ff677803 */ /* 0x000fe20000000000 */
[----:B------:R2:W4:Y:S01]  /*64a0*/  SYNCS.PHASECHK.TRANS64.TRYWAIT P0, [R100+URZ+0x160], R3 ;  /* 0x00016003640075a7 */ /* 0x00052200080011ff */
[----:B-1----:R-:W-:Y:S01]  /*64b0*/  @P6 SEL R102, RZ, 0x1, !P1 ;  /* 0x00000001ff666807 */ /* 0x002fe20004800000 */
[----:B--2---:R-:W-:Y:S06]  /*64c0*/  @!P6 BRA `(.L_x_108) ;  /* 0x000000000080e947 */ /* 0x004fec0003800000 */
[----:B------:R-:W-:Y:S01]  /*64d0*/  @P5 IMAD R6, R90, 0x1000, R71 ;  /* 0x000010005a065824 */ /* 0x000fe200078e0247 */
[----:B------:R-:W1:Y:S01]  /*64e0*/  S2R R0, SR_CgaCtaId ;  /* 0x0000000000007919 */ /* 0x000e620000008800 */
[----:B------:R-:W-:Y:S01]  /*64f0*/  ISETP.NE.AND P1, PT, R102, RZ, PT ;  /* 0x000000ff6600720c */ /* 0x000fe20003f25270 */
[----:B------:R-:W-:Y:S01]  /*6500*/  BSSY B0, `(.L_x_109) ;  /* 0x000000b000007945 */ /* 0x000fe20003800000 */
[----:B------:R-:W-:Y:S01]  /*6510*/  @P5 VIADD R4, R6, UR44 ;  /* 0x0000002c06045c36 */ /* 0x000fe20008000000 */
[----:B------:R-:W-:Y:S02]  /*6520*/  CS2R R74, SRZ ;  /* 0x00000000004a7805 */ /* 0x000fe4000001ff00 */
[----:B------:R-:W-:Y:S02]  /*6530*/  CS2R R72, SRZ ;  /* 0x0000000000487805 */ /* 0x000fe4000001ff00 */
[----:B------:R-:W-:Y:S01]  /*6540*/  CS2R R78, SRZ ;  /* 0x00000000004e7805 */ /* 0x000fe2000001ff00 */
[----:B------:R-:W-:Y:S01]  /*6550*/  @P5 IMAD R4, R93, -0x10, R4 ;  /* 0xfffffff05d045824 */ /* 0x000fe200078e0204 */
[----:B------:R-:W-:Y:S04]  /*6560*/  CS2R R76, SRZ ;  /* 0x00000000004c7805 */ /* 0x000fe8000001ff00 */
[----:B------:R-:W-:Y:S05]  /*6570*/  @P1 BRA `(.L_x_110) ;  /* 0x00000000000c1947 */ /* 0x000fea0003800000 */
[----:B------:R-:W-:Y:S04]  /*6580*/  SHF.L.U32 R5, R89, 0x1f, RZ ;  /* 0x0000001f59057819 */ /* 0x000fe800000006ff */
[----:B------:R-:W2:Y:S02]  /*6590*/  SYNCS.PHASECHK.TRANS64.TRYWAIT P1, [R2+URZ+0x110], R5 ;  /* 0x00011005020075a7 */ /* 0x000ea400080211ff */
[----:B--2---:R-:W-:Y:S05]  /*65a0*/  @!P1 BRA `(.L_x_111) ;  /* 0x00000028002c9947 */ /* 0x004fea0003800000 */
.L_x_110:
[----:B------:R-:W-:Y:S05]  /*65b0*/  BSYNC B0 ;  /* 0x0000000000007941 */ /* 0x000fea0003800000 */
.L_x_109:
[----:B------:R-:W-:Y:S01]  /*65c0*/  ISETP.NE.AND P1, PT, R103, RZ, PT ;  /* 0x000000ff6700720c */ /* 0x000fe20003f25270 */
[----:B--2---:R-:W-:Y:S02]  /*65d0*/  VIADD R5, R2, 0x120 ;  /* 0x0000012002057836 */ /* 0x004fe40000000000 */
[----:B------:R-:W-:Y:S03]  /*65e0*/  VIADD R90, R90, 0x1 ;  /* 0x000000015a5a7836 */ /* 0x000fe60000000000 */
[----:B-1----:R-:W-:Y:S07]  /*65f0*/  PRMT R0, R0, 0x654, R5 ;  /* 0x0000065400007816 */ /* 0x002fee0000000005 */
[----:B------:R1:W2:Y:S04]  /*6600*/  @P1 LDS.128 R72, [R6+UR44+0x200] ;  /* 0x0002002c06481984 */ /* 0x0002a80008000c00 */
[----:B------:R1:W1:Y:S01]  /*6610*/  @P1 LDS.128 R76, [R4+0x210] ;  /* 0x00021000044c1984 */ /* 0x0002620000000c00 */
[C---:B------:R-:W-:Y:S01]  /*6620*/  ISETP.NE.AND P1, PT, R90.reuse, 0x2, PT ;  /* 0x000000025a00780c */ /* 0x040fe20003f25270 */
[----:B------:R-:W-:Y:S01]  /*6630*/  @!PT LDS RZ, [RZ] ;  /* 0x00000000fffff984 */ /* 0x000fe20000000800 */
[----:B------:R-:W-:Y:S01]  /*6640*/  @!PT LDS RZ, [RZ] ;  /* 0x00000000fffff984 */ /* 0x000fe20000000800 */
[----:B------:R-:W-:Y:S01]  /*6650*/  @!PT LDS RZ, [RZ] ;  /* 0x00000000fffff984 */ /* 0x000fe20000000800 */
[----:B------:R-:W-:Y:S01]  /*6660*/  @!PT LDS RZ, [RZ] ;  /* 0x00000000fffff984 */ /* 0x000fe20000000800 */
[----:B------:R5:W-:Y:S06]  /*6670*/  MEMBAR.ALL.CTA ;  /* 0x0000000000007992 */ /* 0x000bec0000008000 */
[----:B-----5:R-:W5:Y:S01]  /*6680*/  FENCE.VIEW.ASYNC.S ;  /* 0x00000000000073c6 */ /* 0x020f620000000000 */
[----:B------:R-:W-:Y:S01]  /*6690*/  SEL R90, R90, RZ, P1 ;  /* 0x000000ff5a5a7207 */ /* 0x000fe20000800000 */
[----:B-----5:R5:W-:Y:S02]  /*66a0*/  SYNCS.ARRIVE.TRANS64.RED.A1T0 RZ, [R0+URZ], RZ ;  /* 0x000000ff00ff79a7 */ /* 0x020be400081004ff */
[----:B-----5:R-:W-:Y:S04]  /*66b0*/  SEL R0, RZ, 0x1, P1 ;  /* 0x00000001ff007807 */ /* 0x020fe80000800000 */
[----:B--2---:R-:W-:Y:S02]  /*66c0*/  LOP3.LUT R89, R89, R0, RZ, 0x3c, !PT ;  /* 0x0000000059597212 */ /* 0x004fe400078e3cff */
.L_x_108:
[----:B------:R-:W-:Y:S05]  /*66d0*/  BSYNC B1 ;  /* 0x0000000000017941 */ /* 0x000fea0003800000 */
.L_x_107:
[----:B------:R-:W-:Y:S04]  /*66e0*/  SHF.R.U32.HI R0, RZ, 0x15, R39 ;  /* 0x00000015ff007819 */ /* 0x000fe80000011627 */
[----:B------:R-:W-:Y:S01]  /*66f0*/  LOP3.LUT P1, RZ, R0, 0x3, R85, 0x48, !PT ;  /* 0x0000000300ff7812 */ /* 0x000fe20007824855 */
[----:B------:R-:W-:Y:S01]  /*6700*/  @!UPT UIADD3 URZ, UPT, UPT, URZ, URZ, URZ ;  /* 0x000000fffffff290 */ /* 0x000fe2000fffe0ff */
[----:B----4-:R-:W-:Y:S11]  /*6710*/  @P0 BRA `(.L_x_112) ;  /* 0x0000000000080947 */ /* 0x010ff60003800000 */
[----:B------:R-:W2:Y:S02]  /*6720*/  SYNCS.PHASECHK.TRANS64.TRYWAIT P0, [R100+URZ+0x160], R3 ;  /* 0x00016003640075a7 */ /* 0x000ea400080011ff */
[----:B--2---:R-:W-:Y:S05]  /*6730*/  @!P0 BRA `(.L_x_113) ;  /* 0x0000002400dc8947 */ /* 0x004fea0003800000 */
.L_x_112:
[----:B------:R-:W-:Y:S05]  /*6740*/  @!P1 BRA `(.L_x_114) ;  /* 0x0000000000409947 */ /* 0x000fea0003800000 */
[----:B------:R-:W4:Y:S01]  /*6750*/  LDCU.64 UR8, c[0x4][0x70] ;  /* 0x01000e00ff0877ac */ /* 0x000f220008000a00 */
[----:B--2---:R-:W-:Y:S01]  /*6760*/  MOV R3, 0x0 ;  /* 0x0000000000037802 */ /* 0x004fe20000000f00 */
[----:B------:R-:W-:Y:S02]  /*6770*/  HFMA2 R12, -RZ, RZ, 0, 5.9604644775390625e-08 ;  /* 0x00000001ff0c7431 */ /* 0x000fe400000001ff */
[----:B------:R-:W-:Y:S02]  /*6780*/  IMAD.MOV.U32 R8, RZ, RZ, 0x192 ;  /* 0x00000192ff087424 */ /* 0x000fe400078e00ff */
[----:B------:R-:W-:Y:S01]  /*6790*/  IMAD.MOV.U32 R13, RZ, RZ, RZ ;  /* 0x000000ffff0d7224 */ /* 0x000fe200078e00ff */
[----:B------:R-:W2:Y:S01]  /*67a0*/  LDCU.64 UR6, c[0x4][0x78] ;  /* 0x01000f00ff0677ac */ /* 0x000ea20008000a00 */
[----:B------:R-:W3:Y:S01]  /*67b0*/  LDC.64 R2, c[0x4][R3] ;  /* 0x0100000003027b82 */ /* 0x000ee20000000a00 */
[----:B------:R-:W5:Y:S01]  /*67c0*/  LDCU.64 UR4, c[0x4][0x10] ;  /* 0x01000200ff0477ac */ /* 0x000f620008000a00 */
[----:B----4-:R-:W-:Y:S01]  /*67d0*/  MOV R5, UR9 ;  /* 0x0000000900057c02 */ /* 0x010fe20008000f00 */
[----:B-1----:R-:W-:Y:S01]  /*67e0*/  IMAD.U32 R4, RZ, RZ, UR8 ;  /* 0x00000008ff047e24 */ /* 0x002fe2000f8e00ff */
[----:B--2---:R-:W-:Y:S01]  /*67f0*/  MOV R7, UR7 ;  /* 0x0000000700077c02 */ /* 0x004fe20008000f00 */
[----:B------:R-:W-:Y:S01]  /*6800*/  IMAD.U32 R6, RZ, RZ, UR6 ;  /* 0x00000006ff067e24 */ /* 0x000fe2000f8e00ff */
[----:B-----5:R-:W-:Y:S01]  /*6810*/  MOV R11, UR5 ;  /* 0x00000005000b7c02 */ /* 0x020fe20008000f00 */
[----:B------:R-:W-:Y:S02]  /*6820*/  IMAD.U32 R10, RZ, RZ, UR4 ;  /* 0x00000004ff0a7e24 */ /* 0x000fe4000f8e00ff */
[----:B------:R-:W-:Y:S07]  /*6830*/  LEPC R20, `(.L_x_114) ;  /* 0x000000001014794e */ /* 0x000fee0000000000 */
[----:B---3--:R-:W-:Y:S05]  /*6840*/  CALL.ABS.NOINC R2 ;  /* 0x0000000002007343 */ /* 0x008fea0003c00000 */
.L_x_114:
[-C--:B------:R-:W-:Y:S01]  /*6850*/  F2FP.F16.E5M2.UNPACK_B R42, R72.reuse ;  /* 0x00000048ff2a723e */ /* 0x080fe200020004ff */
[----:B------:R-:W-:Y:S05]  /*6860*/  WARPSYNC.ALL ;  /* 0x0000000000007948 */ /* 0x000fea0003800000 */
[----:B------:R-:W-:Y:S01]  /*6870*/  R2UR UR4, R39 ;  /* 0x00000000270472ca */ /* 0x000fe200000e0000 */
[--C-:B------:R-:W-:Y:S01]  /*6880*/  HADD2.F32 R40, -RZ, R42.reuse.H0_H0 ;  /* 0x2000002aff287230 */ /* 0x100fe20000004100 */
[----:B------:R-:W-:Y:S01]  /*6890*/  F2FP.F16.E5M2.UNPACK_B R43, R72.H1 ;  /* 0x00000048ff2b723e */ /* 0x000fe200030004ff */
[----:B------:R-:W-:Y:S01]  /*68a0*/  HADD2.F32 R42, -RZ, R42.H1_H1 ;  /* 0x3000002aff2a7230 */ /* 0x000fe20000004100 */
[-C--:B------:R-:W-:Y:S01]  /*68b0*/  F2FP.F16.E5M2.UNPACK_B R45, R73.reuse ;  /* 0x00000049ff2d723e */ /* 0x080fe200020004ff */
[----:B------:R-:W-:Y:S01]  /*68c0*/  BSSY.RECONVERGENT B0, `(.L_x_115) ;  /* 0x0000099000007945 */ /* 0x000fe20003800200 */
[----:B------:R-:W-:Y:S01]  /*68d0*/  F2FP.F16.E5M2.UNPACK_B R47, R73.H1 ;  /* 0x00000049ff2f723e */ /* 0x000fe200030004ff */
[--C-:B------:R-:W-:Y:S01]  /*68e0*/  HADD2.F32 R44, -RZ, R43.reuse.H0_H0 ;  /* 0x2000002bff2c7230 */ /* 0x100fe20000004100 */
[-C--:B------:R-:W-:Y:S01]  /*68f0*/  F2FP.F16.E5M2.UNPACK_B R49, R74.reuse ;  /* 0x0000004aff31723e */ /* 0x080fe200020004ff */
[----:B------:R-:W-:Y:S01]  /*6900*/  HADD2.F32 R46, -RZ, R43.H1_H1 ;  /* 0x3000002bff2e7230 */ /* 0x000fe20000004100 */
[----:B------:R-:W-:Y:S01]  /*6910*/  F2FP.F16.E5M2.UNPACK_B R51, R74.H1 ;  /* 0x0000004aff33723e */ /* 0x000fe200030004ff */
[--C-:B------:R-:W-:Y:S01]  /*6920*/  HADD2.F32 R43, -RZ, R45.reuse.H0_H0 ;  /* 0x2000002dff2b7230 */ /* 0x100fe20000004100 */
[-C--:B------:R-:W-:Y:S01]  /*6930*/  F2FP.F16.E5M2.UNPACK_B R53, R75.reuse ;  /* 0x0000004bff35723e */ /* 0x080fe200020004ff */
[----:B-1----:R-:W-:Y:S01]  /*6940*/  LDTM.16dp32bit_t0_t15.x32 R4, tmem[UR4] ;  /* 0x00000004000479ee */ /* 0x002fe20008a80000 */
[----:B------:R-:W3:Y:S01]  /*6950*/  LDTM.16dp32bit_t16_t31.x32 R4, tmem[UR4+0x20] ;  /* 0x00002004000479ee */ /* 0x000ee20008aa0000 */
[----:B------:R-:W-:Y:S01]  /*6960*/  ISETP.NE.AND P6, PT, R96, RZ, PT ;  /* 0x000000ff6000720c */ /* 0x000fe20003fc5270 */
[----:B------:R-:W-:Y:S01]  /*6970*/  HADD2.F32 R48, -RZ, R45.H1_H1 ;  /* 0x3000002dff307230 */ /* 0x000fe20000004100 */
[----:B------:R-:W-:Y:S01]  /*6980*/  IADD3 R109, PT, PT, R71, UR44, RZ ;  /* 0x0000002c476d7c10 */ /* 0x000fe2000fffe0ff */
[----:B------:R-:W-:Y:S01]  /*6990*/  HADD2.F32 R52, -RZ, R49.H1_H1 ;  /* 0x30000031ff347230 */ /* 0x000fe20000004100 */
[----:B------:R-:W-:Y:S01]  /*69a0*/  SHF.L.U32 R108, R88, 0x4, RZ ;  /* 0x00000004586c7819 */ /* 0x000fe200000006ff */
[----:B------:R-:W-:Y:S01]  /*69b0*/  HADD2.F32 R56, -RZ, R53.H1_H1 ;  /* 0x30000035ff387230 */ /* 0x000fe20000004100 */
[----:B------:R-:W-:Y:S01]  /*69c0*/  F2FP.F16.E5M2.UNPACK_B R55, R75.H1 ;  /* 0x0000004bff37723e */ /* 0x000fe200030004ff */
[--C-:B------:R-:W-:Y:S01]  /*69d0*/  HADD2.F32 R45, -RZ, R47.reuse.H0_H0 ;  /* 0x2000002fff2d7230 */ /* 0x100fe20000004100 */
[----:B------:R-:W-:Y:S01]  /*69e0*/  IADD3 R101, PT, PT, R109, R108, RZ ;  /* 0x0000006c6d657210 */ /* 0x000fe20007ffe0ff */
[----:B------:R-:W-:Y:S01]  /*69f0*/  HADD2.F32 R50, -RZ, R47.H1_H1 ;  /* 0x3000002fff327230 */ /* 0x000fe20000004100 */
[-C--:B------:R-:W-:Y:S01]  /*6a00*/  F2FP.F16.E5M2.UNPACK_B R57, R76.reuse ;  /* 0x0000004cff39723e */ /* 0x080fe200020004ff */
[----:B------:R-:W-:Y:S01]  /*6a10*/  HADD2.F32 R47, -RZ, R49.H0_H0 ;  /* 0x20000031ff2f7230 */ /* 0x000fe20000004100 */
[----:B------:R-:W-:Y:S01]  /*6a20*/  F2FP.F16.E5M2.UNPACK_B R59, R76.H1 ;  /* 0x0000004cff3b723e */ /* 0x000fe200030004ff */
[----:B------:R-:W-:Y:S01]  /*6a30*/  HADD2.F32 R49, -RZ, R51.H0_H0 ;  /* 0x20000033ff317230 */ /* 0x000fe20000004100 */
[-C--:B------:R-:W-:Y:S01]  /*6a40*/  F2FP.F16.E5M2.UNPACK_B R61, R77.reuse ;  /* 0x0000004dff3d723e */ /* 0x080fe200020004ff */
[----:B------:R-:W-:Y:S01]  /*6a50*/  HADD2.F32 R60, -RZ, R57.H1_H1 ;  /* 0x30000039ff3c7230 */ /* 0x000fe20000004100 */
[----:B------:R-:W-:Y:S01]  /*6a60*/  F2FP.F16.E5M2.UNPACK_B R63, R77.H1 ;  /* 0x0000004dff3f723e */ /* 0x000fe200030004ff */
[----:B------:R-:W-:Y:S01]  /*6a70*/  HADD2.F32 R54, -RZ, R51.H1_H1 ;  /* 0x30000033ff367230 */ /* 0x000fe20000004100 */
[-C--:B------:R-:W-:Y:S01]  /*6a80*/  F2FP.F16.E5M2.UNPACK_B R65, R78.reuse ;  /* 0x0000004eff41723e */ /* 0x080fe200020004ff */
[----:B------:R-:W-:Y:S01]  /*6a90*/  HADD2.F32 R51, -RZ, R53.H0_H0 ;  /* 0x20000035ff337230 */ /* 0x000fe20000004100 */
[----:B------:R-:W-:Y:S01]  /*6aa0*/  F2FP.F16.E5M2.UNPACK_B R67, R78.H1 ;  /* 0x0000004eff43723e */ /* 0x000fe200030004ff */
[----:B------:R-:W-:Y:S01]  /*6ab0*/  HADD2.F32 R64, -RZ, R61.H1_H1 ;  /* 0x3000003dff407230 */ /* 0x000fe20000004100 */
[----:B------:R-:W-:Y:S01]  /*6ac0*/  ISETP.NE.AND P0, PT, R95, RZ, PT ;  /* 0x000000ff5f00720c */ /* 0x000fe20003f05270 */
[C---:B---3--:R-:W-:Y:S01]  /*6ad0*/  FMUL R0, R38.reuse, R4 ;  /* 0x0000000426007220 */ /* 0x048fe20000400000 */
[C---:B------:R-:W-:Y:S01]  /*6ae0*/  FMUL R2, R38.reuse, R5 ;  /* 0x0000000526027220 */ /* 0x040fe20000400000 */
[C---:B------:R-:W-:Y:S01]  /*6af0*/  FMUL R4, R38.reuse, R8 ;  /* 0x0000000826047220 */ /* 0x040fe20000400000 */
[C---:B------:R-:W-:Y:S01]  /*6b00*/  FMUL R5, R38.reuse, R9 ;  /* 0x0000000926057220 */ /* 0x040fe20000400000 */
[C---:B------:R-:W-:Y:S01]  /*6b10*/  FFMA R0, R41.reuse, R40, R0 ;  /* 0x0000002829007223 */ /* 0x040fe20000000000 */
[C---:B------:R-:W-:Y:S01]  /*6b20*/  FFMA R2, R41.reuse, R42, R2 ;  /* 0x0000002a29027223 */ /* 0x040fe20000000002 */
[C---:B------:R-:W-:Y:S01]  /*6b30*/  FMUL R8, R38.reuse, R12 ;  /* 0x0000000c26087220 */ /* 0x040fe20000400000 */
[C---:B------:R-:W-:Y:S01]  /*6b40*/  FMUL R9, R38.reuse, R13 ;  /* 0x0000000d26097220 */ /* 0x040fe20000400000 */
[C---:B------:R-:W-:Y:S01]  /*6b50*/  FMUL R12, R38.reuse, R16 ;  /* 0x00000010260c7220 */ /* 0x040fe20000400000 */
[C---:B------:R-:W-:Y:S01]  /*6b60*/  FMUL R13, R38.reuse, R17 ;  /* 0x00000011260d7220 */ /* 0x040fe20000400000 */
[C---:B------:R-:W-:Y:S01]  /*6b70*/  FMUL R16, R38.reuse, R20 ;  /* 0x0000001426107220 */ /* 0x040fe20000400000 */
[C---:B------:R-:W-:Y:S01]  /*6b80*/  FMUL R17, R38.reuse, R21 ;  /* 0x0000001526117220 */ /* 0x040fe20000400000 */
[C---:B------:R-:W-:Y:S01]  /*6b90*/  FMUL R20, R38.reuse, R24 ;  /* 0x0000001826147220 */ /* 0x040fe20000400000 */
[C---:B------:R-:W-:Y:S01]  /*6ba0*/  FMUL R21, R38.reuse, R25 ;  /* 0x0000001926157220 */ /* 0x040fe20000400000 */
[----:B------:R-:W-:Y:S02]  /*6bb0*/  HADD2.F32 R68, -RZ, R65.H1_H1 ;  /* 0x30000041ff447230 */ /* 0x000fe40000004100 */
[C---:B------:R-:W-:Y:S01]  /*6bc0*/  FMUL R24, R38.reuse, R28 ;  /* 0x0000001c26187220 */ /* 0x040fe20000400000 */
[C---:B------:R-:W-:Y:S01]  /*6bd0*/  FMUL R25, R38.reuse, R29 ;  /* 0x0000001d26197220 */ /* 0x040fe20000400000 */
[C---:B------:R-:W-:Y:S01]  /*6be0*/  FMUL R28, R38.reuse, R32 ;  /* 0x00000020261c7220 */ /* 0x040fe20000400000 */
[C---:B------:R-:W-:Y:S01]  /*6bf0*/  FMUL R29, R38.reuse, R33 ;  /* 0x00000021261d7220 */ /* 0x040fe20000400000 */
[C---:B--2---:R-:W-:Y:S01]  /*6c00*/  FMUL R3, R38.reuse, R6 ;  /* 0x0000000626037220 */ /* 0x044fe20000400000 */
[C---:B------:R-:W-:Y:S01]  /*6c10*/  FMUL R7, R38.reuse, R7 ;  /* 0x0000000726077220 */ /* 0x040fe20000400000 */
[C---:B------:R-:W-:Y:S01]  /*6c20*/  FMUL R6, R38.reuse, R10 ;  /* 0x0000000a26067220 */ /* 0x040fe20000400000 */
[C---:B------:R-:W-:Y:S01]  /*6c30*/  FMUL R11, R38.reuse, R11 ;  /* 0x0000000b260b7220 */ /* 0x040fe20000400000 */
[C---:B------:R-:W-:Y:S01]  /*6c40*/  FFMA R3, R41.reuse, R44, R3 ;  /* 0x0000002c29037223 */ /* 0x040fe20000000003 */
[C---:B------:R-:W-:Y:S01]  /*6c50*/  FFMA R7, R41.reuse, R46, R7 ;  /* 0x0000002e29077223 */ /* 0x040fe20000000007 */
[C---:B------:R-:W-:Y:S01]  /*6c60*/  FFMA R4, R41.reuse, R43, R4 ;  /* 0x0000002b29047223 */ /* 0x040fe20000000004 */
[----:B------:R-:W-:Y:S01]  /*6c70*/  F2FP.F16.E5M2.UNPACK_B R40, R79 ;  /* 0x0000004fff28723e */ /* 0x000fe200020004ff */
[C---:B------:R-:W-:Y:S01]  /*6c80*/  FFMA R5, R41.reuse, R48, R5 ;  /* 0x0000003029057223 */ /* 0x040fe20000000005 */
[C---:B------:R-:W-:Y:S01]  /*6c90*/  FFMA R6, R41.reuse, R45, R6 ;  /* 0x0000002d29067223 */ /* 0x040fe20000000006 */
[----:B------:R-:W-:Y:S01]  /*6ca0*/  F2FP.F16.E5M2.UNPACK_B R42, R79.H1 ;  /* 0x0000004fff2a723e */ /* 0x000fe200030004ff */
[C---:B------:R-:W-:Y:S01]  /*6cb0*/  FFMA R11, R41.reuse, R50, R11 ;  /* 0x00000032290b7223 */ /* 0x040fe2000000000b */
[----:B------:R-:W-:Y:S01]  /*6cc0*/  FFMA R8, R41, R47, R8 ;  /* 0x0000002f29087223 */ /* 0x000fe20000000008 */
[----:B------:R-:W-:Y:S01]  /*6cd0*/  F2FP.SATFINITE.E5M2.F32.PACK_AB_MERGE_C R97, R7, R3, RZ ;  /* 0x000000030761723e */ /* 0x000fe200048060ff */
[C---:B------:R-:W-:Y:S01]  /*6ce0*/  FFMA R9, R41.reuse, R52, R9 ;  /* 0x0000003429097223 */ /* 0x040fe20000000009 */
[----:B------:R-:W-:Y:S01]  /*6cf0*/  FMUL R10, R38, R14 ;  /* 0x0000000e260a7220 */ /* 0x000fe20000400000 */
[----:B------:R-:W-:Y:S01]  /*6d00*/  LEA R109, R90, UR44, 0x3 ;  /* 0x0000002c5a6d7c11 */ /* 0x000fe2000f8e18ff */
[----:B------:R-:W-:Y:S01]  /*6d10*/  FMUL R15, R38, R15 ;  /* 0x0000000f260f7220 */ /* 0x000fe20000400000 */
[--C-:B------:R-:W-:Y:S01]  /*6d20*/  HADD2.F32 R53, -RZ, R55.reuse.H0_H0 ;  /* 0x20000037ff357230 */ /* 0x100fe20000004100 */
[----:B------:R-:W-:Y:S01]  /*6d30*/  F2FP.SATFINITE.E5M2.F32.PACK_AB_MERGE_C R96, R2, R0, R97 ;  /* 0x000000000260723e */ /* 0x000fe20004806061 */
[----:B------:R-:W-:Y:S01]  /*6d40*/  FFMA R10, R41, R49, R10 ;  /* 0x00000031290a7223 */ /* 0x000fe2000000000a */
[----:B------:R-:W-:Y:S01]  /*6d50*/  F2FP.SATFINITE.E5M2.F32.PACK_AB_MERGE_C R97, R11, R6, RZ ;  /* 0x000000060b61723e */ /* 0x000fe200048060ff */
[C---:B------:R-:W-:Y:S01]  /*6d60*/  FFMA R15, R41.reuse, R54, R15 ;  /* 0x00000036290f7223 */ /* 0x040fe2000000000f */
[C---:B------:R-:W-:Y:S01]  /*6d70*/  FFMA R12, R41.reuse, R51, R12 ;  /* 0x00000033290c7223 */ /* 0x040fe2000000000c */
[----:B------:R-:W-:Y:S01]  /*6d80*/  FFMA R13, R41, R56, R13 ;  /* 0x00000038290d7223 */ /* 0x000fe2000000000d */
[----:B------:R-:W-:Y:S01]  /*6d90*/  F2FP.SATFINITE.E5M2.F32.PACK_AB_MERGE_C R97, R5, R4, R97 ;  /* 0x000000040561723e */ /* 0x000fe20004806061 */
[----:B------:R-:W-:Y:S01]  /*6da0*/  HADD2.F32 R58, -RZ, R55.H1_H1 ;  /* 0x30000037ff3a7230 */ /* 0x000fe20000004100 */
[----:B------:R-:W-:Y:S01]  /*6db0*/  F2FP.SATFINITE.E5M2.F32.PACK_AB_MERGE_C R98, R15, R10, RZ ;  /* 0x0000000a0f62723e */ /* 0x000fe200048060ff */
[----:B------:R-:W-:Y:S02]  /*6dc0*/  HADD2.F32 R55, -RZ, R57.H0_H0 ;  /* 0x20000039ff377230 */ /* 0x000fe40000004100 */
[C---:B------:R-:W-:Y:S01]  /*6dd0*/  FMUL R14, R38.reuse, R18 ;  /* 0x00000012260e7220 */ /* 0x040fe20000400000 */
[C---:B------:R-:W-:Y:S01]  /*6de0*/  FMUL R19, R38.reuse, R19 ;  /* 0x0000001326137220 */ /* 0x040fe20000400000 */
[--C-:B------:R-:W-:Y:S02]  /*6df0*/  HADD2.F32 R57, -RZ, R59.reuse.H0_H0 ;  /* 0x2000003bff397230 */ /* 0x100fe40000004100 */
[C---:B------:R-:W-:Y:S01]  /*6e00*/  FMUL R18, R38.reuse, R22 ;  /* 0x0000001626127220 */ /* 0x040fe20000400000 */
[C---:B------:R-:W-:Y:S01]  /*6e10*/  FFMA R14, R41.reuse, R53, R14 ;  /* 0x00000035290e7223 */ /* 0x040fe2000000000e */
[----:B------:R-:W-:Y:S02]  /*6e20*/  HADD2.F32 R62, -RZ, R59.H1_H1 ;  /* 0x3000003bff3e7230 */ /* 0x000fe40000004100 */
[C---:B------:R-:W-:Y:S01]  /*6e30*/  FFMA R19, R41.reuse, R58, R19 ;  /* 0x0000003a29137223 */ /* 0x040fe20000000013 */
[----:B------:R-:W-:Y:S02]  /*6e40*/  HADD2.F32 R59, -RZ, R61.H0_H0 ;  /* 0x2000003dff3b7230 */ /* 0x000fe40000004100 */
[C---:B------:R-:W-:Y:S01]  /*6e50*/  FMUL R23, R38.reuse, R23 ;  /* 0x0000001726177220 */ /* 0x040fe20000400000 */
[C---:B------:R-:W-:Y:S01]  /*6e60*/  FFMA R16, R41.reuse, R55, R16 ;  /* 0x0000003729107223 */ /* 0x040fe20000000010 */
[C---:B------:R-:W-:Y:S01]  /*6e70*/  FFMA R17, R41.reuse, R60, R17 ;  /* 0x0000003c29117223 */ /* 0x040fe20000000011 */
[--C-:B------:R-:W-:Y:S02]  /*6e80*/  HADD2.F32 R61, -RZ, R63.reuse.H0_H0 ;  /* 0x2000003fff3d7230 */ /* 0x100fe40000004100 */
[C---:B------:R-:W-:Y:S01]  /*6e90*/  FFMA R18, R41.reuse, R57, R18 ;  /* 0x0000003929127223 */ /* 0x040fe20000000012 */
[----:B------:R-:W-:Y:S02]  /*6ea0*/  HADD2.F32 R66, -RZ, R63.H1_H1 ;  /* 0x3000003fff427230 */ /* 0x000fe40000004100 */
[C---:B------:R-:W-:Y:S01]  /*6eb0*/  FMUL R22, R38.reuse, R26 ;  /* 0x0000001a26167220 */ /* 0x040fe20000400000 */
[----:B------:R-:W-:Y:S02]  /*6ec0*/  HADD2.F32 R63, -RZ, R65.H0_H0 ;  /* 0x20000041ff3f7230 */ /* 0x000fe40000004100 */
[C---:B------:R-:W-:Y:S01]  /*6ed0*/  FFMA R23, R41.reuse, R62, R23 ;  /* 0x0000003e29177223 */ /* 0x040fe20000000017 */
[C---:B------:R-:W-:Y:S01]  /*6ee0*/  FMUL R27, R38.reuse, R27 ;  /* 0x0000001b261b7220 */ /* 0x040fe20000400000 */
[C---:B------:R-:W-:Y:S01]  /*6ef0*/  FFMA R20, R41.reuse, R59, R20 ;  /* 0x0000003b29147223 */ /* 0x040fe20000000014 */
[C---:B------:R-:W-:Y:S01]  /*6f00*/  FFMA R21, R41.reuse, R64, R21 ;  /* 0x0000004029157223 */ /* 0x040fe20000000015 */
[--C-:B------:R-:W-:Y:S02]  /*6f10*/  HADD2.F32 R65, -RZ, R67.reuse.H0_H0 ;  /* 0x20000043ff417230 */ /* 0x100fe40000004100 */
[C---:B------:R-:W-:Y:S01]  /*6f20*/  FFMA R22, R41.reuse, R61, R22 ;  /* 0x0000003d29167223 */ /* 0x040fe20000000016 */
[----:B------:R-:W-:Y:S02]  /*6f30*/  HADD2.F32 R70, -RZ, R67.H1_H1 ;  /* 0x30000043ff467230 */ /* 0x000fe40000004100 */
[C---:B------:R-:W-:Y:S01]  /*6f40*/  FMUL R26, R38.reuse, R30 ;  /* 0x0000001e261a7220 */ /* 0x040fe20000400000 */
[--C-:B------:R-:W-:Y:S02]  /*6f50*/  HADD2.F32 R67, -RZ, R40.reuse.H0_H0 ;  /* 0x20000028ff437230 */ /* 0x100fe40000004100 */
[C---:B------:R-:W-:Y:S01]  /*6f60*/  FFMA R27, R41.reuse, R66, R27 ;  /* 0x00000042291b7223 */ /* 0x040fe2000000001b */
[C---:B------:R-:W-:Y:S01]  /*6f70*/  FMUL R31, R38.reuse, R31 ;  /* 0x0000001f261f7220 */ /* 0x040fe20000400000 */
[C---:B------:R-:W-:Y:S01]  /*6f80*/  FFMA R24, R41.reuse, R63, R24 ;  /* 0x0000003f29187223 */ /* 0x040fe20000000018 */
[----:B------:R-:W-:Y:S02]  /*6f90*/  HADD2.F32 R40, -RZ, R40.H1_H1 ;  /* 0x30000028ff287230 */ /* 0x000fe40000004100 */
[C---:B------:R-:W-:Y:S01]  /*6fa0*/  FFMA R25, R41.reuse, R68, R25 ;  /* 0x0000004429197223 */ /* 0x040fe20000000019 */
[--C-:B------:R-:W-:Y:S02]  /*6fb0*/  HADD2.F32 R69, -RZ, R42.reuse.H0_H0 ;  /* 0x2000002aff457230 */ /* 0x100fe40000004100 */
[C---:B------:R-:W-:Y:S01]  /*6fc0*/  FFMA R26, R41.reuse, R65, R26 ;  /* 0x00000041291a7223 */ /* 0x040fe2000000001a */
[----:B------:R-:W-:Y:S02]  /*6fd0*/  HADD2.F32 R42, -RZ, R42.H1_H1 ;  /* 0x3000002aff2a7230 */ /* 0x000fe40000004100 */
[C---:B------:R-:W-:Y:S01]  /*6fe0*/  FMUL R30, R38.reuse, R34 ;  /* 0x00000022261e7220 */ /* 0x040fe20000400000 */
[----:B------:R-:W-:Y:S01]  /*6ff0*/  FFMA R31, R41, R70, R31 ;  /* 0x00000046291f7223 */ /* 0x000fe2000000001f */
[----:B------:R-:W-:Y:S01]  /*7000*/  FMUL R35, R38, R35 ;  /* 0x0000002326237220 */ /* 0x000fe20000400000 */
[----:B------:R-:W-:Y:S01]  /*7010*/  F2FP.SATFINITE.E5M2.F32.PACK_AB_MERGE_C R99, R19, R14, RZ ;  /* 0x0000000e1363723e */ /* 0x000fe200048060ff */
[C---:B------:R-:W-:Y:S01]  /*7020*/  FFMA R28, R41.reuse, R67, R28 ;  /* 0x00000043291c7223 */ /* 0x040fe2000000001c */
[C---:B------:R-:W-:Y:S01]  /*7030*/  FFMA R29, R41.reuse, R40, R29 ;  /* 0x00000028291d7223 */ /* 0x040fe2000000001d */
[C---:B------:R-:W-:Y:S01]  /*7040*/  FFMA R30, R41.reuse, R69, R30 ;  /* 0x00000045291e7223 */ /* 0x040fe2000000001e */
[----:B------:R-:W-:Y:S01]  /*7050*/  FFMA R35, R41, R42, R35 ;  /* 0x0000002a29237223 */ /* 0x000fe20000000023 */
[----:B------:R-:W-:Y:S02]  /*7060*/  F2FP.SATFINITE.E5M2.F32.PACK_AB_MERGE_C R98, R9, R8, R98 ;  /* 0x000000080962723e */ /* 0x000fe40004806062 */
[----:B------:R-:W-:Y:S02]  /*7070*/  F2FP.SATFINITE.E5M2.F32.PACK_AB_MERGE_C R99, R13, R12, R99 ;  /* 0x0000000c0d63723e */ /* 0x000fe40004806063 */
[----:B------:R-:W-:Y:S02]  /*7080*/  F2FP.SATFINITE.E5M2.F32.PACK_AB_MERGE_C R104, R23, R18, RZ ;  /* 0x000000121768723e */ /* 0x000fe400048060ff */
[----:B------:R-:W-:Y:S01]  /*7090*/  F2FP.SATFINITE.E5M2.F32.PACK_AB_MERGE_C R105, R27, R22, RZ ;  /* 0x000000161b69723e */ /* 0x000fe200048060ff */
[----:B------:R1:W-:Y:S01]  /*70a0*/  STS.128 [R71+UR44+0x2200], R96 ;  /* 0x0022006047007988 */ /* 0x0003e20008000c2c */
[----:B------:R-:W-:Y:S02]  /*70b0*/  F2FP.SATFINITE.E5M2.F32.PACK_AB_MERGE_C R110, R31, R26, RZ ;  /* 0x0000001a1f6e723e */ /* 0x000fe400048060ff */
[----:B------:R-:W-:Y:S02]  /*70c0*/  F2FP.SATFINITE.E5M2.F32.PACK_AB_MERGE_C R111, R35, R30, RZ ;  /* 0x0000001e236f723e */ /* 0x000fe400048060ff */
[----:B------:R-:W-:Y:S02]  /*70d0*/  F2FP.SATFINITE.E5M2.F32.PACK_AB_MERGE_C R104, R17, R16, R104 ;  /* 0x000000101168723e */ /* 0x000fe40004806068 */
[----:B------:R-:W-:Y:S02]  /*70e0*/  F2FP.SATFINITE.E5M2.F32.PACK_AB_MERGE_C R105, R21, R20, R105 ;  /* 0x000000141569723e */ /* 0x000fe40004806069 */
[----:B------:R-:W-:Y:S02]  /*70f0*/  F2FP.SATFINITE.E5M2.F32.PACK_AB_MERGE_C R106, R25, R24, R110 ;  /* 0x00000018196a723e */ /* 0x000fe4000480606e */
[----:B------:R-:W-:Y:S02]  /*7100*/  F2FP.SATFINITE.E5M2.F32.PACK_AB_MERGE_C R107, R29, R28, R111 ;  /* 0x0000001c1d6b723e */ /* 0x000fe4000480606f */
[----:B------:R-:W-:Y:S03]  /*7110*/  @P6 SHF.L.U32 R110, R89, 0x1f, RZ ;  /* 0x0000001f596e6819 */ /* 0x000fe600000006ff */
[----:B------:R1:W-:Y:S01]  /*7120*/  STS.128 [R101+0x2210], R104 ;  /* 0x0022106865007388 */ /* 0x0003e20000000c00 */
[----:B------:R-:W-:Y:S01]  /*7130*/  @!PT LDS RZ, [RZ] ;  /* 0x00000000fffff984 */ /* 0x000fe20000000800 */
[----:B------:R-:W-:Y:S01]  /*7140*/  @!PT LDS RZ, [RZ] ;  /* 0x00000000fffff984 */ /* 0x000fe20000000800 */
[----:B------:R-:W-:Y:S01]  /*7150*/  @!PT LDS RZ, [RZ] ;  /* 0x00000000fffff984 */ /* 0x000fe20000000800 */
[----:B------:R-:W-:Y:S01]  /*7160*/  @!PT LDS RZ, [RZ] ;  /* 0x00000000fffff984 */ /* 0x000fe20000000800 */
[----:B------:R2:W-:Y:S07]  /*7170*/  MEMBAR.ALL.CTA ;  /* 0x0000000000007992 */ /* 0x0005ee0000008000 */
[----:B--2---:R-:W2:Y:S02]  /*7180*/  FENCE.VIEW.ASYNC.S ;  /* 0x00000000000073c6 */ /* 0x004ea40000000000 */
[----:B--2---:R-:W-:Y:S06]  /*7190*/  BAR.SYNC.DEFER_BLOCKING 0x1, 0x80 ;  /* 0x0042000000007b1d */ /* 0x004fec0000010000 */
[----:B------:R-:W-:Y:S05]  /*71a0*/  @P0 BRA `(.L_x_116) ;  /* 0x0000000000280947 */ /* 0x000fea0003800000 */
[----:B------:R-:W2:Y:S01]  /*71b0*/  LDCU.64 UR6, c[0x0][0x348] ;  /* 0x00006900ff0677ac */ /* 0x000ea20008000a00 */
[----:B------:R-:W-:Y:S01]  /*71c0*/  UIADD3 UR4, UPT, UPT, UR44, 0x2200, URZ ;  /* 0x000022002c047890 */ /* 0x000fe2000fffe0ff */
[----:B------:R-:W-:Y:S05]  /*71d0*/  UMOV UR51, UR36 ;  /* 0x0000002400337c82 */ /* 0x000fea0008000000 */
[----:B------:R-:W-:Y:S04]  /*71e0*/  MOV R94, UR4 ;  /* 0x00000004005e7c02 */ /* 0x000fe80008000f00 */
[----:B------:R-:W-:Y:S01]  /*71f0*/  R2UR UR48, R94 ;  /* 0x000000005e3072ca */ /* 0x000fe200000e0000 */
[----:B--2---:R-:W-:Y:S04]  /*7200*/  UIADD3 UR4, UP0, UPT, UR6, 0x680, URZ ;  /* 0x0000068006047890 */ /* 0x004fe8000ff1e0ff */
[----:B------:R-:W-:Y:S09]  /*7210*/  UIADD3.X UR5, UPT, UPT, URZ, UR7, URZ, UP0, !UPT ;  /* 0x00000007ff057290 */ /* 0x000ff200087fe4ff */
[----:B------:R2:W-:Y:S01]  /*7220*/  UTMASTG.3D [UR48], [UR4] ;  /* 0x00000030040073b5 */ /* 0x0005e20008010000 */
[----:B------:R0:W-:Y:S01]  /*7230*/  UTMACMDFLUSH ;  /* 0x00000000000079b7 */ /* 0x0001e20000000000 */
[----:B--2---:R-:W-:Y:S04]  /*7240*/  DEPBAR.LE SB0, 0x1 ;  /* 0x000080400000791a */ /* 0x004fe80000000000 */
.L_x_116:
[----:B------:R-:W-:Y:S05]  /*7250*/  BSYNC.RECONVERGENT B0 ;  /* 0x0000000000007941 */ /* 0x000fea0003800200 */
.L_x_115:
[----:B------:R-:W-:Y:S06]  /*7260*/  BAR.SYNC.DEFER_BLOCKING 0x1, 0x80 ;  /* 0x0042000000007b1d */ /* 0x000fec0000010000 */
[----:B------:R-:W2:Y:S01]  /*7270*/  @P6 SYNCS.PHASECHK.TRANS64.TRYWAIT P0, [R109+URZ+0x110], R110 ;  /* 0x0001106e6d0065a7 */ /* 0x000ea200080011ff */
[----:B------:R-:W-:Y:S01]  /*7280*/  BSSY B1, `(.L_x_117) ;  /* 0x0000020000017945 */ /* 0x000fe20003800000 */
[----:B--2---:R-:W-:Y:S03]  /*7290*/  @P6 SEL R102, RZ, 0x1, !P0 ;  /* 0x00000001ff666807 */ /* 0x004fe60004000000 */
[----:B------:R-:W-:Y:S05]  /*72a0*/  @!P6 BRA `(.L_x_118) ;  /* 0x000000000074e947 */ /* 0x000fea0003800000 */
[----:B------:R-:W-:Y:S01]  /*72b0*/  ISETP.NE.AND P1, PT, R103, RZ, PT ;  /* 0x000000ff6700720c */ /* 0x000fe20003f25270 */
[----:B------:R-:W2:Y:S01]  /*72c0*/  S2R R0, SR_CgaCtaId ;  /* 0x0000000000007919 */ /* 0x000ea20000008800 */
[----:B------:R-:W-:Y:S01]  /*72d0*/  ISETP.NE.AND P0, PT, R102, RZ, PT ;  /* 0x000000ff6600720c */ /* 0x000fe20003f05270 */
[----:B------:R-:W-:Y:S10]  /*72e0*/  BSSY B0, `(.L_x_119) ;  /* 0x0000008000007945 */ /* 0x000ff40003800000 */
[----:B------:R-:W-:Y:S05]  /*72f0*/  @P1 IMAD R2, R90, 0x1000, R71 ;  /* 0x000010005a021824 */ /* 0x000fea00078e0247 */
[----:B------:R-:W-:Y:S05]  /*7300*/  @P1 IADD3 R3, PT, PT, R2, UR44, RZ ;  /* 0x0000002c02031c10 */ /* 0x000fea000fffe0ff */
[----:B------:R-:W-:Y:S01]  /*7310*/  @P1 IMAD.IADD R3, R3, 0x1, R108 ;  /* 0x0000000103031824 */ /* 0x000fe200078e026c */
[----:B------:R-:W-:Y:S06]  /*7320*/  @P0 BRA `(.L_x_120) ;  /* 0x00000000000c0947 */ /* 0x000fec0003800000 */
[----:B------:R-:W-:Y:S04]  /*7330*/  SHF.L.U32 R4, R89, 0x1f, RZ ;  /* 0x0000001f59047819 */ /* 0x000fe800000006ff */
[----:B------:R-:W3:Y:S02]  /*7340*/  SYNCS.PHASECHK.TRANS64.TRYWAIT P0, [R109+URZ+0x110], R4 ;  /* 0x000110046d0075a7 */ /* 0x000ee400080011ff */
[----:B---3--:R-:W-:Y:S05]  /*7350*/  @!P0 BRA `(.L_x_121) ;  /* 0x0000001800e88947 */ /* 0x008fea0003800000 */
.L_x_120:
[----:B------:R-:W-:Y:S05]  /*7360*/  BSYNC B0 ;  /* 0x0000000000007941 */ /* 0x000fea0003800000 */
.L_x_119:
[----:B------:R-:W-:Y:S01]  /*7370*/  ISETP.NE.AND P0, PT, R103, RZ, PT ;  /* 0x000000ff6700720c */ /* 0x000fe20003f05270 */
[----:B---3--:R-:W-:Y:S02]  /*7380*/  VIADD R109, R109, 0x120 ;  /* 0x000001206d6d7836 */ /* 0x008fe40000000000 */
[----:B------:R-:W-:Y:S03]  /*7390*/  VIADD R90, R90, 0x1 ;  /* 0x000000015a5a7836 */ /* 0x000fe60000000000 */
[----:B--2---:R-:W-:Y:S07]  /*73a0*/  PRMT R0, R0, 0x654, R109 ;  /* 0x0000065400007816 */ /* 0x004fee000000006d */
[----:B------:R2:W3:Y:S04]  /*73b0*/  @P0 LDS.128 R72, [R2+UR44+0x200] ;  /* 0x0002002c02480984 */ /* 0x0004e80008000c00 */
[----:B------:R2:W4:Y:S01]  /*73c0*/  @P0 LDS.128 R76, [R3+0x210] ;  /* 0x00021000034c0984 */ /* 0x0005220000000c00 */
        /* <DEDUP_REMOVED lines=10> */
[----:B--23--:R-:W-:Y:S02]  /*7470*/  LOP3.LUT R89, R89, R0, RZ, 0x3c, !PT ;  /* 0x0000000059597212 */ /* 0x00cfe400078e3cff */
.L_x_118:
[----:B------:R-:W-:Y:S05]  /*7480*/  BSYNC B1 ;  /* 0x0000000000017941 */ /* 0x000fea0003800000 */
.L_x_117:
[----:B------:R-:W-:Y:S05]  /*7490*/  VIADD R0, R39, 0x40 ;  /* 0x0000004027007836 */ /* 0x000fea0000000000 */
[----:B------:R-:W-:Y:S04]  /*74a0*/  SHF.R.U32.HI R0, RZ, 0x15, R0 ;  /* 0x00000015ff007819 */ /* 0x000fe80000011600 */
[----:B------:R-:W-:Y:S11]  /*74b0*/  LOP3.LUT P0, RZ, R0, 0x3, R85, 0x48, !PT ;  /* 0x0000000300ff7812 */ /* 0x000ff60007804855 */
[----:B------:R-:W-:Y:S02]  /*74c0*/  @!UPT UIADD3 URZ, UPT, UPT, URZ, URZ, URZ ;  /* 0x000000fffffff290 */ /* 0x000fe4000fffe0ff */
[----:B------:R-:W-:Y:S05]  /*74d0*/  @!P0 BRA `(.L_x_122) ;  /* 0x0000000000408947 */ /* 0x000fea0003800000 */
[----:B------:R-:W2:Y:S01]  /*74e0*/  LDCU.64 UR8, c[0x4][0x70] ;  /* 0x01000e00ff0877ac */ /* 0x000ea20008000a00 */
[----:B------:R-:W-:Y:S01]  /*74f0*/  MOV R3, 0x0 ;  /* 0x0000000000037802 */ /* 0x000fe20000000f00 */
[----:B------:R-:W-:Y:S02]  /*7500*/  HFMA2 R12, -RZ, RZ, 0, 5.9604644775390625e-08 ;  /* 0x00000001ff0c7431 */ /* 0x000fe400000001ff */
[----:B------:R-:W-:Y:S02]  /*7510*/  IMAD.MOV.U32 R8, RZ, RZ, 0x192 ;  /* 0x00000192ff087424 */ /* 0x000fe400078e00ff */
[----:B------:R-:W-:Y:S01]  /*7520*/  IMAD.MOV.U32 R13, RZ, RZ, RZ ;  /* 0x000000ffff0d7224 */ /* 0x000fe200078e00ff */
[----:B------:R-:W3:Y:S01]  /*7530*/  LDCU.64 UR6, c[0x4][0x78] ;  /* 0x01000f00ff0677ac */ /* 0x000ee20008000a00 */
[----:B------:R-:W1:Y:S01]  /*7540*/  LDC.64 R2, c[0x4][R3] ;  /* 0x0100000003027b82 */ /* 0x000e620000000a00 */
[----:B------:R-:W5:Y:S01]  /*7550*/  LDCU.64 UR4, c[0x4][0x10] ;  /* 0x01000200ff0477ac */ /* 0x000f620008000a00 */
[----:B--2---:R-:W-:Y:S01]  /*7560*/  MOV R5, UR9 ;  /* 0x0000000900057c02 */ /* 0x004fe20008000f00 */
[----:B------:R-:W-:Y:S01]  /*7570*/  IMAD.U32 R4, RZ, RZ, UR8 ;  /* 0x00000008ff047e24 */ /* 0x000fe2000f8e00ff */
[----:B---3--:R-:W-:Y:S01]  /*7580*/  MOV R7, UR7 ;  /* 0x0000000700077c02 */ /* 0x008fe20008000f00 */
[----:B------:R-:W-:Y:S01]  /*7590*/  IMAD.U32 R6, RZ, RZ, UR6 ;  /* 0x00000006ff067e24 */ /* 0x000fe2000f8e00ff */
[----:B-----5:R-:W-:Y:S01]  /*75a0*/  MOV R11, UR5 ;  /* 0x00000005000b7c02 */ /* 0x020fe20008000f00 */
[----:B------:R-:W-:Y:S02]  /*75b0*/  IMAD.U32 R10, RZ, RZ, UR4 ;  /* 0x00000004ff0a7e24 */ /* 0x000fe4000f8e00ff */
[----:B------:R-:W-:Y:S07]  /*75c0*/  LEPC R20, `(.L_x_122) ;  /* 0x000000001014794e */ /* 0x000fee0000000000 */
[----:B-1--4-:R-:W-:Y:S05]  /*75d0*/  CALL.ABS.NOINC R2 ;  /* 0x0000000002007343 */ /* 0x012fea0003c00000 */
.L_x_122:
[----:B------:R-:W-:Y:S01]  /*75e0*/  ISETP.NE.AND P0, PT, R95, RZ, PT ;  /* 0x000000ff5f00720c */ /* 0x000fe20003f05270 */
[----:B------:R-:W-:Y:S05]  /*75f0*/  WARPSYNC.ALL ;  /* 0x0000000000007948 */ /* 0x000fea0003800000 */
[----:B------:R-:W-:Y:S01]  /*7600*/  R2UR UR4, R39 ;  /* 0x00000000270472ca */ /* 0x000fe200000e0000 */
[----:B------:R-:W2:Y:S01]  /*7610*/  S2UR UR6, SR_CgaCtaId ;  /* 0x00000000000679c3 */ /* 0x000ea20000008800 */
[-C--:B------:R-:W-:Y:S01]  /*7620*/  F2FP.F16.E5M2.UNPACK_B R42, R72.reuse ;  /* 0x00000048ff2a723e */ /* 0x080fe200020004ff */
[----:B------:R-:W-:Y:S01]  /*7630*/  BSSY.RECONVERGENT B0, `(.L_x_123) ;  /* 0x000009c000007945 */ /* 0x000fe20003800200 */
[----:B------:R-:W-:Y:S02]  /*7640*/  F2FP.F16.E5M2.UNPACK_B R72, R72.H1 ;  /* 0x00000048ff48723e */ /* 0x000fe400030004ff */
[-C--:B------:R-:W-:Y:S01]  /*7650*/  F2FP.F16.E5M2.UNPACK_B R46, R73.reuse ;  /* 0x00000049ff2e723e */ /* 0x080fe200020004ff */
[--C-:B------:R-:W-:Y:S01]  /*7660*/  HADD2.F32 R40, -RZ, R42.reuse.H0_H0 ;  /* 0x2000002aff287230 */ /* 0x100fe20000004100 */
[----:B------:R-:W-:Y:S01]  /*7670*/  F2FP.F16.E5M2.UNPACK_B R73, R73.H1 ;  /* 0x00000049ff49723e */ /* 0x000fe200030004ff */
[----:B------:R-:W-:Y:S01]  /*7680*/  HADD2.F32 R42, -RZ, R42.H1_H1 ;  /* 0x3000002aff2a7230 */ /* 0x000fe20000004100 */
[-C--:B------:R-:W-:Y:S01]  /*7690*/  F2FP.F16.E5M2.UNPACK_B R50, R74.reuse ;  /* 0x0000004aff32723e */ /* 0x080fe200020004ff */
[----:B------:R-:W-:Y:S01]  /*76a0*/  HADD2.F32 R43, -RZ, R72.H0_H0 ;  /* 0x20000048ff2b7230 */ /* 0x000fe20000004100 */
[----:B------:R-:W-:Y:S01]  /*76b0*/  F2FP.F16.E5M2.UNPACK_B R74, R74.H1 ;  /* 0x0000004aff4a723e */ /* 0x000fe200030004ff */
[----:B------:R-:W-:Y:S01]  /*76c0*/  LDTM.16dp32bit_t0_t15.x32 R4, tmem[UR4+0x40] ;  /* 0x00004004000479ee */ /* 0x000fe20008a80000 */
[----:B------:R-:W3:Y:S01]  /*76d0*/  LDTM.16dp32bit_t16_t31.x32 R4, tmem[UR4+0x60] ;  /* 0x00006004000479ee */ /* 0x000ee20008aa0000 */
[----:B------:R-:W-:Y:S01]  /*76e0*/  NOP ;  /* 0x0000000000007918 */ /* 0x000fe20000000000 */
[--C-:B------:R-:W-:Y:S01]  /*76f0*/  HADD2.F32 R45, -RZ, R46.reuse.H0_H0 ;  /* 0x2000002eff2d7230 */ /* 0x100fe20000004100 */
[----:B------:R-:W-:Y:S01]  /*7700*/  R2UR UR5, R100 ;  /* 0x00000000640572ca */ /* 0x000fe200000e0000 */
[----:B------:R-:W-:Y:S01]  /*7710*/  HADD2.F32 R46, -RZ, R46.H1_H1 ;  /* 0x3000002eff2e7230 */ /* 0x000fe20000004100 */
[----:B------:R-:W-:Y:S01]  /*7720*/  F2FP.F16.E5M2.UNPACK_B R54, R75 ;  /* 0x0000004bff36723e */ /* 0x000fe200020004ff */
[--C-:B------:R-:W-:Y:S01]  /*7730*/  HADD2.F32 R49, -RZ, R50.reuse.H0_H0 ;  /* 0x20000032ff317230 */ /* 0x100fe20000004100 */
[----:B----4-:R-:W-:Y:S01]  /*7740*/  F2FP.F16.E5M2.UNPACK_B R58, R76 ;  /* 0x0000004cff3a723e */ /* 0x010fe200020004ff */
[----:B------:R-:W-:Y:S01]  /*7750*/  HADD2.F32 R50, -RZ, R50.H1_H1 ;  /* 0x30000032ff327230 */ /* 0x000fe20000004100 */
[----:B------:R-:W-:Y:S01]  /*7760*/  F2FP.F16.E5M2.UNPACK_B R62, R77 ;  /* 0x0000004dff3e723e */ /* 0x000fe200020004ff */
[--C-:B------:R-:W-:Y:S01]  /*7770*/  HADD2.F32 R53, -RZ, R54.reuse.H0_H0 ;  /* 0x20000036ff357230 */ /* 0x100fe20000004100 */
[----:B------:R-:W-:Y:S01]  /*7780*/  F2FP.F16.E5M2.UNPACK_B R66, R78 ;  /* 0x0000004eff42723e */ /* 0x000fe200020004ff */
[----:B------:R-:W-:Y:S01]  /*7790*/  HADD2.F32 R54, -RZ, R54.H1_H1 ;  /* 0x30000036ff367230 */ /* 0x000fe20000004100 */
[----:B------:R-:W-:Y:S01]  /*77a0*/  F2FP.F16.E5M2.UNPACK_B R69, R79 ;  /* 0x0000004fff45723e */ /* 0x000fe200020004ff */
[--C-:B------:R-:W-:Y:S01]  /*77b0*/  HADD2.F32 R57, -RZ, R58.reuse.H0_H0 ;  /* 0x2000003aff397230 */ /* 0x100fe20000004100 */
[----:B------:R-:W-:Y:S01]  /*77c0*/  F2FP.F16.E5M2.UNPACK_B R75, R75.H1 ;  /* 0x0000004bff4b723e */ /* 0x000fe200030004ff */
[----:B------:R-:W-:Y:S01]  /*77d0*/  UIADD3 UR4, UPT, UPT, UR5, 0x180, URZ ;  /* 0x0000018005047890 */ /* 0x000fe2000fffe0ff */
[----:B------:R-:W-:Y:S01]  /*77e0*/  HADD2.F32 R59, -RZ, R58.H1_H1 ;  /* 0x3000003aff3b7230 */ /* 0x000fe20000004100 */
[----:B------:R-:W-:Y:S01]  /*77f0*/  F2FP.F16.E5M2.UNPACK_B R76, R76.H1 ;  /* 0x0000004cff4c723e */ /* 0x000fe200030004ff */
[--C-:B------:R-:W-:Y:S01]  /*7800*/  HADD2.F32 R61, -RZ, R62.reuse.H0_H0 ;  /* 0x2000003eff3d7230 */ /* 0x100fe20000004100 */
[----:B------:R-:W-:Y:S01]  /*7810*/  F2FP.F16.E5M2.UNPACK_B R77, R77.H1 ;  /* 0x0000004dff4d723e */ /* 0x000fe200030004ff */
[----:B------:R-:W-:Y:S01]  /*7820*/  HADD2.F32 R62, -RZ, R62.H1_H1 ;  /* 0x3000003eff3e7230 */ /* 0x000fe20000004100 */
[----:B------:R-:W-:Y:S01]  /*7830*/  F2FP.F16.E5M2.UNPACK_B R78, R78.H1 ;  /* 0x0000004eff4e723e */ /* 0x000fe200030004ff */
[--C-:B------:R-:W-:Y:S01]  /*7840*/  HADD2.F32 R65, -RZ, R66.reuse.H0_H0 ;  /* 0x20000042ff417230 */ /* 0x100fe20000004100 */
[----:B--2---:R-:W-:Y:S01]  /*7850*/  UPRMT UR4, UR6, 0x654, UR4 ;  /* 0x0000065406047896 */ /* 0x004fe20008000004 */
        /* <DEDUP_REMOVED lines=8> */
[----:B------:R-:W-:Y:S01]  /*78e0*/  SYNCS.ARRIVE.TRANS64.RED.A1T0 RZ, [UR4], RZ ;  /* 0x000000ffffff79a7 */ /* 0x000fe20008100404 */
        /* <DEDUP_REMOVED lines=15> */
[--C-:B------:R-:W-:Y:S02]  /*79e0*/  HADD2.F32 R47, -RZ, R73.reuse.H0_H0 ;  /* 0x20000049ff2f7230 */ /* 0x100fe40000004100 */
[C---:B------:R-:W-:Y:S01]  /*79f0*/  FMUL R10, R38.reuse, R10 ;  /* 0x0000000a260a7220 */ /* 0x040fe20000400000 */
[C---:B------:R-:W-:Y:S01]  /*7a00*/  FFMA R6, R41.reuse, R43, R6 ;  /* 0x0000002b29067223 */ /* 0x040fe20000000006 */
[----:B------:R-:W-:Y:S02]  /*7a10*/  HADD2.F32 R48, -RZ, R73.H1_H1 ;  /* 0x30000049ff307230 */ /* 0x000fe40000004100 */
[C---:B------:R-:W-:Y:S01]  /*7a20*/  FFMA R7, R41.reuse, R44, R7 ;  /* 0x0000002c29077223 */ /* 0x040fe20000000007 */
[C---:B------:R-:W-:Y:S01]  /*7a30*/  FFMA R8, R41.reuse, R45, R8 ;  /* 0x0000002d29087223 */ /* 0x040fe20000000008 */
[C---:B------:R-:W-:Y:S01]  /*7a40*/  FFMA R9, R41.reuse, R46, R9 ;  /* 0x0000002e29097223 */ /* 0x040fe20000000009 */
[----:B------:R-:W-:Y:S01]  /*7a50*/  FFMA R10, R41, R47, R10 ;  /* 0x0000002f290a7223 */ /* 0x000fe2000000000a */
[----:B------:R-:W-:Y:S01]  /*7a60*/  HADD2.F32 R43, -RZ, R69.H0_H0 ;  /* 0x20000045ff2b7230 */ /* 0x000fe20000004100 */
[----:B-1----:R-:W-:Y:S01]  /*7a70*/  F2FP.SATFINITE.E5M2.F32.PACK_AB_MERGE_C R96, R7, R6, RZ ;  /* 0x000000060760723e */ /* 0x002fe200048060ff */
[C---:B------:R-:W-:Y:S01]  /*7a80*/  FMUL R11, R38.reuse, R11 ;  /* 0x0000000b260b7220 */ /* 0x040fe20000400000 */
[--C-:B------:R-:W-:Y:S02]  /*7a90*/  HADD2.F32 R51, -RZ, R74.reuse.H0_H0 ;  /* 0x2000004aff337230 */ /* 0x100fe40000004100 */
[C---:B------:R-:W-:Y:S01]  /*7aa0*/  FMUL R14, R38.reuse, R14 ;  /* 0x0000000e260e7220 */ /* 0x040fe20000400000 */
[----:B------:R-:W-:Y:S01]  /*7ab0*/  HADD2.F32 R52, -RZ, R74.H1_H1 ;  /* 0x3000004aff347230 */ /* 0x000fe20000004100 */
[----:B------:R-:W-:Y:S01]  /*7ac0*/  F2FP.SATFINITE.E5M2.F32.PACK_AB_MERGE_C R96, R5, R4, R96 ;  /* 0x000000040560723e */ /* 0x000fe20004806060 */
[C---:B------:R-:W-:Y:S01]  /*7ad0*/  FFMA R11, R41.reuse, R48, R11 ;  /* 0x00000030290b7223 */ /* 0x040fe2000000000b */
[C---:B------:R-:W-:Y:S01]  /*7ae0*/  FFMA R12, R41.reuse, R49, R12 ;  /* 0x00000031290c7223 */ /* 0x040fe2000000000c */
[C---:B------:R-:W-:Y:S01]  /*7af0*/  FFMA R13, R41.reuse, R50, R13 ;  /* 0x00000032290d7223 */ /* 0x040fe2000000000d */
[----:B------:R-:W-:Y:S01]  /*7b00*/  FFMA R14, R41, R51, R14 ;  /* 0x00000033290e7223 */ /* 0x000fe2000000000e */
[C---:B------:R-:W-:Y:S01]  /*7b10*/  FMUL R15, R38.reuse, R15 ;  /* 0x0000000f260f7220 */ /* 0x040fe20000400000 */
[----:B------:R-:W-:Y:S01]  /*7b20*/  F2FP.F16.E5M2.UNPACK_B R79, R79.H1 ;  /* 0x0000004fff4f723e */ /* 0x000fe200030004ff */
[--C-:B------:R-:W-:Y:S01]  /*7b30*/  HADD2.F32 R55, -RZ, R75.reuse.H0_H0 ;  /* 0x2000004bff377230 */ /* 0x100fe20000004100 */
[----:B------:R-:W-:Y:S01]  /*7b40*/  F2FP.SATFINITE.E5M2.F32.PACK_AB_MERGE_C R97, R11, R10, RZ ;  /* 0x0000000a0b61723e */ /* 0x000fe200048060ff */
[C---:B------:R-:W-:Y:S01]  /*7b50*/  FFMA R15, R41.reuse, R52, R15 ;  /* 0x00000034290f7223 */ /* 0x040fe2000000000f */
[C---:B------:R-:W-:Y:S01]  /*7b60*/  FFMA R16, R41.reuse, R53, R16 ;  /* 0x0000003529107223 */ /* 0x040fe20000000010 */
[----:B------:R-:W-:Y:S01]  /*7b70*/  FFMA R17, R41, R54, R17 ;  /* 0x0000003629117223 */ /* 0x000fe20000000011 */
[----:B------:R-:W-:Y:S01]  /*7b80*/  F2FP.SATFINITE.E5M2.F32.PACK_AB_MERGE_C R97, R9, R8, R97 ;  /* 0x000000080961723e */ /* 0x000fe20004806061 */
[----:B------:R-:W-:Y:S01]  /*7b90*/  HADD2.F32 R56, -RZ, R75.H1_H1 ;  /* 0x3000004bff387230 */ /* 0x000fe20000004100 */
[----:B------:R-:W-:Y:S01]  /*7ba0*/  F2FP.SATFINITE.E5M2.F32.PACK_AB_MERGE_C R98, R15, R14, RZ ;  /* 0x0000000e0f62723e */ /* 0x000fe200048060ff */
[C---:B------:R-:W-:Y:S01]  /*7bb0*/  FMUL R18, R38.reuse, R18 ;  /* 0x0000001226127220 */ /* 0x040fe20000400000 */
[C---:B------:R-:W-:Y:S01]  /*7bc0*/  FMUL R19, R38.reuse, R19 ;  /* 0x0000001326137220 */ /* 0x040fe20000400000 */
[--C-:B------:R-:W-:Y:S02]  /*7bd0*/  HADD2.F32 R58, -RZ, R76.reuse.H0_H0 ;  /* 0x2000004cff3a7230 */ /* 0x100fe40000004100 */
[C---:B------:R-:W-:Y:S01]  /*7be0*/  FMUL R3, R38.reuse, R22 ;  /* 0x0000001626037220 */ /* 0x040fe20000400000 */
[C---:B------:R-:W-:Y:S01]  /*7bf0*/  FFMA R18, R41.reuse, R55, R18 ;  /* 0x0000003729127223 */ /* 0x040fe20000000012 */
[----:B------:R-:W-:Y:S02]  /*7c00*/  HADD2.F32 R60, -RZ, R76.H1_H1 ;  /* 0x3000004cff3c7230 */ /* 0x000fe40000004100 */
        /* <DEDUP_REMOVED lines=42> */
[----:B------:R-:W-:Y:S03]  /*7eb0*/  IADD3 R70, PT, PT, R36, 0x1, RZ ;  /* 0x0000000124467810 */ /* 0x000fe60007ffe0ff */
        /* <DEDUP_REMOVED lines=10> */
[----:B------:R-:W-:Y:S02]  /*7f60*/  UIADD3 UR9, UPT, UPT, UR49, 0x40, URZ ;  /* 0x0000004031097890 */ /* 0x000fe4000fffe0ff */
[----:B------:R-:W-:Y:S01]  /*7f70*/  UIADD3 UR8, UPT, UPT, UR44, 0x3200, URZ ;  /* 0x000032002c087890 */ /* 0x000fe2000fffe0ff */
[----:B------:R-:W-:Y:S01]  /*7f80*/  UMOV UR10, UR50 ;  /* 0x00000032000a7c82 */ /* 0x000fe20008000000 */
[----:B------:R-:W-:Y:S01]  /*7f90*/  UMOV UR11, UR36 ;  /* 0x00000024000b7c82 */ /* 0x000fe20008000000 */
[----:B--2---:R-:W-:Y:S04]  /*7fa0*/  UIADD3 UR4, UP0, UPT, UR6, 0x680, URZ ;  /* 0x0000068006047890 */ /* 0x004fe8000ff1e0ff */
[----:B------:R-:W-:Y:S09]  /*7fb0*/  UIADD3.X UR5, UPT, UPT, URZ, UR7, URZ, UP0, !UPT ;  /* 0x00000007ff057290 */ /* 0x000ff200087fe4ff */
[----:B------:R2:W-:Y:S01]  /*7fc0*/  UTMASTG.3D [UR8], [UR4] ;  /* 0x00000008040073b5 */ /* 0x0005e20008010000 */
[----:B------:R0:W-:Y:S01]  /*7fd0*/  UTMACMDFLUSH ;  /* 0x00000000000079b7 */ /* 0x0001e20000000000 */
[----:B--2---:R-:W-:Y:S04]  /*7fe0*/  DEPBAR.LE SB0, 0x1 ;  /* 0x000080400000791a */ /* 0x004fe80000000000 */
.L_x_124:
[----:B------:R-:W-:Y:S05]  /*7ff0*/  BSYNC.RECONVERGENT B0 ;  /* 0x0000000000007941 */ /* 0x000fea0003800200 */
.L_x_123:
[----:B------:R-:W-:Y:S01]  /*8000*/  BAR.SYNC.DEFER_BLOCKING 0x1, 0x80 ;  /* 0x0042000000007b1d */ /* 0x000fe20000010000 */
[----:B------:R-:W-:Y:S01]  /*8010*/  ISETP.NE.AND P0, PT, R87, 0x2, PT ;  /* 0x000000025700780c */ /* 0x000fe20003f05270 */
[----:B------:R-:W-:Y:S01]  /*8020*/  UISETP.NE.AND UP0, UPT, UR45, URZ, UPT ;  /* 0x000000ff2d00728c */ /* 0x000fe2000bf05270 */
[----:B------:R-:W-:Y:S01]  /*8030*/  ISETP.NE.AND P1, PT, R70, 0x4, PT ;  /* 0x000000044600780c */ /* 0x000fe20003f25270 */
[----:B------:R-:W-:Y:S01]  /*8040*/  UIADD3 UR30, UPT, UPT, UR37, UR59, URZ ;  /* 0x0000003b251e7290 */ /* 0x000fe2000fffe0ff */
[----:B------:R-:W-:Y:S01]  /*8050*/  SEL R0, RZ, 0x1, P0 ;  /* 0x00000001ff007807 */ /* 0x000fe20000000000 */
[----:B------:R-:W-:Y:S01]  /*8060*/  UIADD3 UR20, UPT, UPT, UR38, UR62, URZ ;  /* 0x0000003e26147290 */ /* 0x000fe2000fffe0ff */
[----:B------:R-:W-:Y:S02]  /*8070*/  SEL R3, RZ, 0x1, P1 ;  /* 0x00000001ff037807 */ /* 0x000fe40000800000 */
[----:B------:R-:W-:Y:S02]  /*8080*/  LOP3.LUT R91, R91, R0, RZ, 0x3c, !PT ;  /* 0x000000005b5b7212 */ /* 0x000fe400078e3cff */
[----:B------:R-:W-:Y:S02]  /*8090*/  LOP3.LUT R92, R92, R3, RZ, 0x3c, !PT ;  /* 0x000000035c5c7212 */ /* 0x000fe400078e3cff */
[----:B------:R-:W-:Y:S02]  /*80a0*/  SEL R87, R87, RZ, P0 ;  /* 0x000000ff57577207 */ /* 0x000fe40000000000 */
[----:B------:R-:W-:Y:S01]  /*80b0*/  SEL R36, R70, RZ, P1 ;  /* 0x000000ff46247207 */ /* 0x000fe20000800000 */
[----:B------:R-:W-:Y:S01]  /*80c0*/  UMOV UR36, UR58 ;  /* 0x0000003a00247c82 */ /* 0x000fe20008000000 */
[----:B------:R-:W-:Y:S05]  /*80d0*/  BRA.U UP0, `(.L_x_125) ;  /* 0xffffffd500987547 */ /* 0x000fea000b83ffff */
[----:B------:R-:W-:Y:S05]  /*80e0*/  EXIT ;  /* 0x000000000000794d */ /* 0x000fea0003800000 */
.L_x_25:
[----:B-1----:R1:W3:Y:S02]  /*80f0*/  SYNCS.PHASECHK.TRANS64.TRYWAIT P0, [R0+URZ+0x1b0], R3 ;  /* 0x0001b003000075a7 */ /* 0x0022e400080011ff */
[----:B---3--:R-:W-:Y:S05]  /*8100*/  @!P0 NANOSLEEP.SYNCS 0x989680 ;  /* 0x009896800000895d */ /* 0x008fea0003900000 */
[----:B------:R-:W3:Y:S02]  /*8110*/  @!P0 SYNCS.PHASECHK.TRANS64 P0, [R0+URZ+0x1b0], R3 ;  /* 0x0001b003000085a7 */ /* 0x000ee400080010ff */
[----:B---3--:R-:W-:Y:S05]  /*8120*/  @!P0 BRA `(.L_x_25) ;  /* 0xfffffffc00f08947 */ /* 0x008fea000383ffff */
[----:B------:R-:W-:Y:S05]  /*8130*/  BRA `(.L_x_126) ;  /* 0xffffff9800347947 */ /* 0x000fea000383ffff */
.L_x_28:
[----:B-1----:R-:W-:-:S07]  /*8140*/  MOV R0, UR33 ;  /* 0x0000002100007c02 */ /* 0x002fce0008000f00 */
.L_x_127:
[----:B-1----:R1:W3:Y:S02]  /*8150*/  SYNCS.PHASECHK.TRANS64.TRYWAIT P0, [R0+URZ+0x88], R3 ;  /* 0x00008803000075a7 */ /* 0x0022e400080011ff */
[----:B---3--:R-:W-:Y:S05]  /*8160*/  @!P0 NANOSLEEP.SYNCS 0x989680 ;  /* 0x009896800000895d */ /* 0x008fea0003900000 */
[----:B------:R-:W3:Y:S02]  /*8170*/  @!P0 SYNCS.PHASECHK.TRANS64 P0, [R0+URZ+0x88], R3 ;  /* 0x00008803000085a7 */ /* 0x000ee400080010ff */
[----:B---3--:R-:W-:Y:S05]  /*8180*/  @!P0 BRA `(.L_x_127) ;  /* 0xfffffffc00f08947 */ /* 0x008fea000383ffff */
[----:B------:R-:W-:Y:S05]  /*8190*/  BRA `(.L_x_27) ;  /* 0xffffff9800747947 */ /* 0x000fea000383ffff */
.L_x_35:
[----:B-1----:R-:W-:-:S07]  /*81a0*/  MOV R0, UR9 ;  /* 0x0000000900007c02 */ /* 0x002fce0008000f00 */
.L_x_128:
[----:B-1----:R1:W3:Y:S02]  /*81b0*/  SYNCS.PHASECHK.TRANS64.TRYWAIT P0, [R0+URZ+0x88], R3 ;  /* 0x00008803000075a7 */ /* 0x0022e400080011ff */
[----:B---3--:R-:W-:Y:S05]  /*81c0*/  @!P0 NANOSLEEP.SYNCS 0x989680 ;  /* 0x009896800000895d */ /* 0x008fea0003900000 */
[----:B------:R-:W3:Y:S02]  /*81d0*/  @!P0 SYNCS.PHASECHK.TRANS64 P0, [R0+URZ+0x88], R3 ;  /* 0x00008803000085a7 */ /* 0x000ee400080010ff */
[----:B---3--:R-:W-:Y:S05]  /*81e0*/  @!P0 BRA `(.L_x_128) ;  /* 0xfffffffc00f08947 */ /* 0x008fea000383ffff */
[----:B------:R-:W-:Y:S05]  /*81f0*/  BRA `(.L_x_34) ;  /* 0xffffff9c00307947 */ /* 0x000fea000383ffff */
.L_x_40:
[----:B-1----:R1:W3:Y:S02]  /*8200*/  SYNCS.PHASECHK.TRANS64.TRYWAIT P0, [R3+URZ+0x140], R0 ;  /* 0x00014000030075a7 */ /* 0x0022e400080011ff */
[----:B---3--:R-:W-:Y:S05]  /*8210*/  @!P0 NANOSLEEP.SYNCS 0x989680 ;  /* 0x009896800000895d */ /* 0x008fea0003900000 */
[----:B------:R-:W3:Y:S02]  /*8220*/  @!P0 SYNCS.PHASECHK.TRANS64 P0, [R3+URZ+0x140], R0 ;  /* 0x00014000030085a7 */ /* 0x000ee400080010ff */
[----:B---3--:R-:W-:Y:S05]  /*8230*/  @!P0 BRA `(.L_x_40) ;  /* 0xfffffffc00f08947 */ /* 0x008fea000383ffff */
[----:B------:R-:W-:Y:S05]  /*8240*/  BRA `(.L_x_129) ;  /* 0xffffff9c00d07947 */ /* 0x000fea000383ffff */
.L_x_44:
[----:B-1----:R-:W-:-:S07]  /*8250*/  MOV R0, UR4 ;  /* 0x0000000400007c02 */ /* 0x002fce0008000f00 */
.L_x_130:
[----:B-1----:R1:W3:Y:S02]  /*8260*/  SYNCS.PHASECHK.TRANS64.TRYWAIT P0, [R0+URZ], R3 ;  /* 0x00000003000075a7 */ /* 0x0022e400080011ff */
[----:B---3--:R-:W-:Y:S05]  /*8270*/  @!P0 NANOSLEEP.SYNCS 0x989680 ;  /* 0x009896800000895d */ /* 0x008fea0003900000 */
[----:B------:R-:W3:Y:S02]  /*8280*/  @!P0 SYNCS.PHASECHK.TRANS64 P0, [R0+URZ], R3 ;  /* 0x00000003000085a7 */ /* 0x000ee400080010ff */
[----:B---3--:R-:W-:Y:S05]  /*8290*/  @!P0 BRA `(.L_x_130) ;  /* 0xfffffffc00f08947 */ /* 0x008fea000383ffff */
[----:B------:R-:W-:Y:S05]  /*82a0*/  BRA `(.L_x_131) ;  /* 0xffffffa400747947 */ /* 0x000fea000383ffff */
.L_x_45:
[----:B------:R-:W-:-:S07]  /*82b0*/  MOV R0, UR5 ;  /* 0x0000000500007c02 */ /* 0x000fce0008000f00 */
.L_x_132:
[----:B-1----:R1:W3:Y:S02]  /*82c0*/  SYNCS.PHASECHK.TRANS64.TRYWAIT P0, [R0+URZ], R3 ;  /* 0x00000003000075a7 */ /* 0x0022e400080011ff */
[----:B---3--:R-:W-:Y:S05]  /*82d0*/  @!P0 NANOSLEEP.SYNCS 0x989680 ;  /* 0x009896800000895d */ /* 0x008fea0003900000 */
[----:B------:R-:W3:Y:S02]  /*82e0*/  @!P0 SYNCS.PHASECHK.TRANS64 P0, [R0+URZ], R3 ;  /* 0x00000003000085a7 */ /* 0x000ee400080010ff */
[----:B---3--:R-:W-:Y:S05]  /*82f0*/  @!P0 BRA `(.L_x_132) ;  /* 0xfffffffc00f08947 */ /* 0x008fea000383ffff */
[----:B------:R-:W-:Y:S05]  /*8300*/  BRA `(.L_x_133) ;  /* 0xffffffa400807947 */ /* 0x000fea000383ffff */
.L_x_46:
[----:B------:R-:W-:-:S07]  /*8310*/  MOV R0, UR5 ;  /* 0x0000000500007c02 */ /* 0x000fce0008000f00 */
.L_x_134:
[----:B-1----:R1:W3:Y:S02]  /*8320*/  SYNCS.PHASECHK.TRANS64.TRYWAIT P0, [R0+URZ], R3 ;  /* 0x00000003000075a7 */ /* 0x0022e400080011ff */
[----:B---3--:R-:W-:Y:S05]  /*8330*/  @!P0 NANOSLEEP.SYNCS 0x989680 ;  /* 0x009896800000895d */ /* 0x008fea0003900000 */
[----:B------:R-:W3:Y:S02]  /*8340*/  @!P0 SYNCS.PHASECHK.TRANS64 P0, [R0+URZ], R3 ;  /* 0x00000003000085a7 */ /* 0x000ee400080010ff */
[----:B---3--:R-:W-:Y:S05]  /*8350*/  @!P0 BRA `(.L_x_134) ;  /* 0xfffffffc00f08947 */ /* 0x008fea000383ffff */
[----:B------:R-:W-:Y:S05]  /*8360*/  BRA `(.L_x_135) ;  /* 0xffffffa4008c7947 */ /* 0x000fea000383ffff */
.L_x_47:
[----:B------:R-:W-:-:S07]  /*8370*/  MOV R0, UR5 ;  /* 0x0000000500007c02 */ /* 0x000fce0008000f00 */
.L_x_136:
[----:B-1----:R1:W3:Y:S02]  /*8380*/  SYNCS.PHASECHK.TRANS64.TRYWAIT P0, [R0+URZ], R3 ;  /* 0x00000003000075a7 */ /* 0x0022e400080011ff */
[----:B---3--:R-:W-:Y:S05]  /*8390*/  @!P0 NANOSLEEP.SYNCS 0x989680 ;  /* 0x009896800000895d */ /* 0x008fea0003900000 */
[----:B------:R-:W3:Y:S02]  /*83a0*/  @!P0 SYNCS.PHASECHK.TRANS64 P0, [R0+URZ], R3 ;  /* 0x00000003000085a7 */ /* 0x000ee400080010ff */
[----:B---3--:R-:W-:Y:S05]  /*83b0*/  @!P0 BRA `(.L_x_136) ;  /* 0xfffffffc00f08947 */ /* 0x008fea000383ffff */
[----:B------:R-:W-:Y:S05]  /*83c0*/  BRA `(.L_x_137) ;  /* 0xffffffa400987947 */ /* 0x000fea000383ffff */
.L_x_48:
[----:B------:R-:W-:-:S07]  /*83d0*/  MOV R0, UR5 ;  /* 0x0000000500007c02 */ /* 0x000fce0008000f00 */
.L_x_138:
[----:B-1----:R1:W3:Y:S02]  /*83e0*/  SYNCS.PHASECHK.TRANS64.TRYWAIT P0, [R0+URZ], R3 ;  /* 0x00000003000075a7 */ /* 0x0022e400080011ff */
[----:B---3--:R-:W-:Y:S05]  /*83f0*/  @!P0 NANOSLEEP.SYNCS 0x989680 ;  /* 0x009896800000895d */ /* 0x008fea0003900000 */
[----:B------:R-:W3:Y:S02]  /*8400*/  @!P0 SYNCS.PHASECHK.TRANS64 P0, [R0+URZ], R3 ;  /* 0x00000003000085a7 */ /* 0x000ee400080010ff */
[----:B---3--:R-:W-:Y:S05]  /*8410*/  @!P0 BRA `(.L_x_138) ;  /* 0xfffffffc00f08947 */ /* 0x008fea000383ffff */
[----:B------:R-:W-:Y:S05]  /*8420*/  BRA `(.L_x_139) ;  /* 0xffffffa400a47947 */ /* 0x000fea000383ffff */
.L_x_49:
[----:B------:R-:W-:-:S07]  /*8430*/  MOV R0, UR5 ;  /* 0x0000000500007c02 */ /* 0x000fce0008000f00 */
.L_x_140:
[----:B-1----:R1:W3:Y:S02]  /*8440*/  SYNCS.PHASECHK.TRANS64.TRYWAIT P0, [R0+URZ], R3 ;  /* 0x00000003000075a7 */ /* 0x0022e400080011ff */
[----:B---3--:R-:W-:Y:S05]  /*8450*/  @!P0 NANOSLEEP.SYNCS 0x989680 ;  /* 0x009896800000895d */ /* 0x008fea0003900000 */
[----:B------:R-:W3:Y:S02]  /*8460*/  @!P0 SYNCS.PHASECHK.TRANS64 P0, [R0+URZ], R3 ;  /* 0x00000003000085a7 */ /* 0x000ee400080010ff */
[----:B---3--:R-:W-:Y:S05]  /*8470*/  @!P0 BRA `(.L_x_140) ;  /* 0xfffffffc00f08947 */ /* 0x008fea000383ffff */
[----:B------:R-:W-:Y:S05]  /*8480*/  BRA `(.L_x_141) ;  /* 0xffffffa400b07947 */ /* 0x000fea000383ffff */
.L_x_50:
[----:B------:R-:W-:-:S07]  /*8490*/  MOV R0, UR5 ;  /* 0x0000000500007c02 */ /* 0x000fce0008000f00 */
.L_x_142:
[----:B-1----:R1:W3:Y:S02]  /*84a0*/  SYNCS.PHASECHK.TRANS64.TRYWAIT P0, [R0+URZ], R3 ;  /* 0x00000003000075a7 */ /* 0x0022e400080011ff */
[----:B---3--:R-:W-:Y:S05]  /*84b0*/  @!P0 NANOSLEEP.SYNCS 0x989680 ;  /* 0x009896800000895d */ /* 0x008fea0003900000 */
[----:B------:R-:W3:Y:S02]  /*84c0*/  @!P0 SYNCS.PHASECHK.TRANS64 P0, [R0+URZ], R3 ;  /* 0x00000003000085a7 */ /* 0x000ee400080010ff */
[----:B---3--:R-:W-:Y:S05]  /*84d0*/  @!P0 BRA `(.L_x_142) ;  /* 0xfffffffc00f08947 */ /* 0x008fea000383ffff */
[----:B------:R-:W-:Y:S05]  /*84e0*/  BRA `(.L_x_143) ;  /* 0xffffffa400bc7947 */ /* 0x000fea000383ffff */
.L_x_51:
[----:B------:R-:W-:-:S07]  /*84f0*/  MOV R0, UR5 ;  /* 0x0000000500007c02 */ /* 0x000fce0008000f00 */
.L_x_144:
[----:B-1----:R1:W3:Y:S02]  /*8500*/  SYNCS.PHASECHK.TRANS64.TRYWAIT P0, [R0+URZ], R3 ;  /* 0x00000003000075a7 */ /* 0x0022e400080011ff */
[----:B---3--:R-:W-:Y:S05]  /*8510*/  @!P0 NANOSLEEP.SYNCS 0x989680 ;  /* 0x009896800000895d */ /* 0x008fea0003900000 */
[----:B------:R-:W3:Y:S02]  /*8520*/  @!P0 SYNCS.PHASECHK.TRANS64 P0, [R0+URZ], R3 ;  /* 0x00000003000085a7 */ /* 0x000ee400080010ff */
[----:B---3--:R-:W-:Y:S05]  /*8530*/  @!P0 BRA `(.L_x_144) ;  /* 0xfffffffc00f08947 */ /* 0x008fea000383ffff */
[----:B------:R-:W-:Y:S05]  /*8540*/  BRA `(.L_x_145) ;  /* 0xffffffa400c87947 */ /* 0x000fea000383ffff */
.L_x_52:
[----:B------:R-:W-:-:S07]  /*8550*/  MOV R0, UR5 ;  /* 0x0000000500007c02 */ /* 0x000fce0008000f00 */
.L_x_146:
[----:B-1----:R1:W3:Y:S02]  /*8560*/  SYNCS.PHASECHK.TRANS64.TRYWAIT P0, [R0+URZ], R3 ;  /* 0x00000003000075a7 */ /* 0x0022e400080011ff */
[----:B---3--:R-:W-:Y:S05]  /*8570*/  @!P0 NANOSLEEP.SYNCS 0x989680 ;  /* 0x009896800000895d */ /* 0x008fea0003900000 */
[----:B------:R-:W3:Y:S02]  /*8580*/  @!P0 SYNCS.PHASECHK.TRANS64 P0, [R0+URZ], R3 ;  /* 0x00000003000085a7 */ /* 0x000ee400080010ff */
[----:B---3--:R-:W-:Y:S05]  /*8590*/  @!P0 BRA `(.L_x_146) ;  /* 0xfffffffc00f08947 */ /* 0x008fea000383ffff */
[----:B------:R-:W-:Y:S05]  /*85a0*/  BRA `(.L_x_147) ;  /* 0xffffffa400d47947 */ /* 0x000fea000383ffff */
.L_x_53:
[----:B------:R-:W-:-:S07]  /*85b0*/  MOV R0, UR5 ;  /* 0x0000000500007c02 */ /* 0x000fce0008000f00 */
.L_x_148:
[----:B-1----:R1:W3:Y:S02]  /*85c0*/  SYNCS.PHASECHK.TRANS64.TRYWAIT P0, [R0+URZ], R3 ;  /* 0x00000003000075a7 */ /* 0x0022e400080011ff */
[----:B---3--:R-:W-:Y:S05]  /*85d0*/  @!P0 NANOSLEEP.SYNCS 0x989680 ;  /* 0x009896800000895d */ /* 0x008fea0003900000 */
[----:B------:R-:W3:Y:S02]  /*85e0*/  @!P0 SYNCS.PHASECHK.TRANS64 P0, [R0+URZ], R3 ;  /* 0x00000003000085a7 */ /* 0x000ee400080010ff */
[----:B---3--:R-:W-:Y:S05]  /*85f0*/  @!P0 BRA `(.L_x_148) ;  /* 0xfffffffc00f08947 */ /* 0x008fea000383ffff */
[----:B------:R-:W-:Y:S05]  /*8600*/  BRA `(.L_x_149) ;  /* 0xffffffa400e07947 */ /* 0x000fea000383ffff */
.L_x_54:
[----:B------:R-:W-:-:S07]  /*8610*/  MOV R0, UR5 ;  /* 0x0000000500007c02 */ /* 0x000fce0008000f00 */
.L_x_150:
[----:B-1----:R1:W3:Y:S02]  /*8620*/  SYNCS.PHASECHK.TRANS64.TRYWAIT P0, [R0+URZ], R3 ;  /* 0x00000003000075a7 */ /* 0x0022e400080011ff */
[----:B---3--:R-:W-:Y:S05]  /*8630*/  @!P0 NANOSLEEP.SYNCS 0x989680 ;  /* 0x009896800000895d */ /* 0x008fea0003900000 */
[----:B------:R-:W3:Y:S02]  /*8640*/  @!P0 SYNCS.PHASECHK.TRANS64 P0, [R0+URZ], R3 ;  /* 0x00000003000085a7 */ /* 0x000ee400080010ff */
[----:B---3--:R-:W-:Y:S05]  /*8650*/  @!P0 BRA `(.L_x_150) ;  /* 0xfffffffc00f08947 */ /* 0x008fea000383ffff */
[----:B------:R-:W-:Y:S05]  /*8660*/  BRA `(.L_x_151) ;  /* 0xffffffa400ec7947 */ /* 0x000fea000383ffff */
.L_x_55:
[----:B------:R-:W-:-:S07]  /*8670*/  MOV R0, UR5 ;  /* 0x0000000500007c02 */ /* 0x000fce0008000f00 */
.L_x_152:
[----:B-1----:R1:W3:Y:S02]  /*8680*/  SYNCS.PHASECHK.TRANS64.TRYWAIT P0, [R0+URZ], R3 ;  /* 0x00000003000075a7 */ /* 0x0022e400080011ff */
[----:B---3--:R-:W-:Y:S05]  /*8690*/  @!P0 NANOSLEEP.SYNCS 0x989680 ;  /* 0x009896800000895d */ /* 0x008fea0003900000 */
[----:B------:R-:W3:Y:S02]  /*86a0*/  @!P0 SYNCS.PHASECHK.TRANS64 P0, [R0+URZ], R3 ;  /* 0x00000003000085a7 */ /* 0x000ee400080010ff */
[----:B---3--:R-:W-:Y:S05]  /*86b0*/  @!P0 BRA `(.L_x_152) ;  /* 0xfffffffc00f08947 */ /* 0x008fea000383ffff */
[----:B------:R-:W-:Y:S05]  /*86c0*/  BRA `(.L_x_153) ;  /* 0xffffffa400f87947 */ /* 0x000fea000383ffff */
.L_x_56:
[----:B------:R-:W-:-:S07]  /*86d0*/  MOV R0, UR5 ;  /* 0x0000000500007c02 */ /* 0x000fce0008000f00 */
.L_x_154:
[----:B-1----:R1:W3:Y:S02]  /*86e0*/  SYNCS.PHASECHK.TRANS64.TRYWAIT P0, [R0+URZ], R3 ;  /* 0x00000003000075a7 */ /* 0x0022e400080011ff */
[----:B---3--:R-:W-:Y:S05]  /*86f0*/  @!P0 NANOSLEEP.SYNCS 0x989680 ;  /* 0x009896800000895d */ /* 0x008fea0003900000 */
[----:B------:R-:W3:Y:S02]  /*8700*/  @!P0 SYNCS.PHASECHK.TRANS64 P0, [R0+URZ], R3 ;  /* 0x00000003000085a7 */ /* 0x000ee400080010ff */
[----:B---3--:R-:W-:Y:S05]  /*8710*/  @!P0 BRA `(.L_x_154) ;  /* 0xfffffffc00f08947 */ /* 0x008fea000383ffff */
[----:B------:R-:W-:Y:S05]  /*8720*/  BRA `(.L_x_155) ;  /* 0xffffffa800047947 */ /* 0x000fea000383ffff */
.L_x_57:
[----:B------:R-:W-:-:S07]  /*8730*/  MOV R0, UR5 ;  /* 0x0000000500007c02 */ /* 0x000fce0008000f00 */
.L_x_156:
[----:B-1----:R1:W3:Y:S02]  /*8740*/  SYNCS.PHASECHK.TRANS64.TRYWAIT P0, [R0+URZ], R3 ;  /* 0x00000003000075a7 */ /* 0x0022e400080011ff */
[----:B---3--:R-:W-:Y:S05]  /*8750*/  @!P0 NANOSLEEP.SYNCS 0x989680 ;  /* 0x009896800000895d */ /* 0x008fea0003900000 */
[----:B------:R-:W3:Y:S02]  /*8760*/  @!P0 SYNCS.PHASECHK.TRANS64 P0, [R0+URZ], R3 ;  /* 0x00000003000085a7 */ /* 0x000ee400080010ff */
[----:B---3--:R-:W-:Y:S05]  /*8770*/  @!P0 BRA `(.L_x_156) ;  /* 0xfffffffc00f08947 */ /* 0x008fea000383ffff */
[----:B------:R-:W-:Y:S05]  /*8780*/  BRA `(.L_x_157) ;  /* 0xffffffa800107947 */ /* 0x000fea000383ffff */
.L_x_58:
[----:B------:R-:W-:-:S07]  /*8790*/  MOV R0, UR5 ;  /* 0x0000000500007c02 */ /* 0x000fce0008000f00 */
.L_x_158:
[----:B-1----:R1:W3:Y:S02]  /*87a0*/  SYNCS.PHASECHK.TRANS64.TRYWAIT P0, [R0+URZ], R3 ;  /* 0x00000003000075a7 */ /* 0x0022e400080011ff */
[----:B---3--:R-:W-:Y:S05]  /*87b0*/  @!P0 NANOSLEEP.SYNCS 0x989680 ;  /* 0x009896800000895d */ /* 0x008fea0003900000 */
[----:B------:R-:W3:Y:S02]  /*87c0*/  @!P0 SYNCS.PHASECHK.TRANS64 P0, [R0+URZ], R3 ;  /* 0x00000003000085a7 */ /* 0x000ee400080010ff */
[----:B---3--:R-:W-:Y:S05]  /*87d0*/  @!P0 BRA `(.L_x_158) ;  /* 0xfffffffc00f08947 */ /* 0x008fea000383ffff */
[----:B------:R-:W-:Y:S05]  /*87e0*/  BRA `(.L_x_159) ;  /* 0xffffffa8001c7947 */ /* 0x000fea000383ffff */
.L_x_59:
[----:B------:R-:W-:-:S07]  /*87f0*/  MOV R0, UR5 ;  /* 0x0000000500007c02 */ /* 0x000fce0008000f00 */
.L_x_160:
[----:B-1----:R1:W3:Y:S02]  /*8800*/  SYNCS.PHASECHK.TRANS64.TRYWAIT P0, [R0+URZ], R3 ;  /* 0x00000003000075a7 */ /* 0x0022e400080011ff */
[----:B---3--:R-:W-:Y:S05]  /*8810*/  @!P0 NANOSLEEP.SYNCS 0x989680 ;  /* 0x009896800000895d */ /* 0x008fea0003900000 */
[----:B------:R-:W3:Y:S02]  /*8820*/  @!P0 SYNCS.PHASECHK.TRANS64 P0, [R0+URZ], R3 ;  /* 0x00000003000085a7 */ /* 0x000ee400080010ff */
[----:B---3--:R-:W-:Y:S05]  /*8830*/  @!P0 BRA `(.L_x_160) ;  /* 0xfffffffc00f08947 */ /* 0x008fea000383ffff */
[----:B------:R-:W-:Y:S05]  /*8840*/  BRA `(.L_x_161) ;  /* 0xffffffa800287947 */ /* 0x000fea000383ffff */
.L_x_62:
[----:B--2---:R2:W3:Y:S02]  /*8850*/  SYNCS.PHASECHK.TRANS64.TRYWAIT P0, [R2+URZ+0x1a0], R5 ;  /* 0x0001a005020075a7 */ /* 0x0044e400080011ff */
[----:B---3--:R-:W-:Y:S05]  /*8860*/  @!P0 NANOSLEEP.SYNCS 0x989680 ;  /* 0x009896800000895d */ /* 0x008fea0003900000 */
[----:B------:R-:W3:Y:S02]  /*8870*/  @!P0 SYNCS.PHASECHK.TRANS64 P0, [R2+URZ+0x1a0], R5 ;  /* 0x0001a005020085a7 */ /* 0x000ee400080010ff */
[----:B---3--:R-:W-:Y:S05]  /*8880*/  @!P0 BRA `(.L_x_62) ;  /* 0xfffffffc00f08947 */ /* 0x008fea000383ffff */
[----:B------:R-:W-:Y:S05]  /*8890*/  BRA `(.L_x_162) ;  /* 0xffffffa8008c7947 */ /* 0x000fea000383ffff */
.L_x_63:
[----:B------:R-:W-:-:S07]  /*88a0*/  MOV R2, UR4 ;  /* 0x0000000400027c02 */ /* 0x000fce0008000f00 */
.L_x_163:
[----:B--2---:R2:W3:Y:S02]  /*88b0*/  SYNCS.PHASECHK.TRANS64.TRYWAIT P0, [R2+URZ+0x150], R5 ;  /* 0x00015005020075a7 */ /* 0x0044e400080011ff */
[----:B---3--:R-:W-:Y:S05]  /*88c0*/  @!P0 NANOSLEEP.SYNCS 0x989680 ;  /* 0x009896800000895d */ /* 0x008fea0003900000 */
[----:B------:R-:W3:Y:S02]  /*88d0*/  @!P0 SYNCS.PHASECHK.TRANS64 P0, [R2+URZ+0x150], R5 ;  /* 0x00015005020085a7 */ /* 0x000ee400080010ff */
[----:B---3--:R-:W-:Y:S05]  /*88e0*/  @!P0 BRA `(.L_x_163) ;  /* 0xfffffffc00f08947 */ /* 0x008fea000383ffff */
[----:B------:R-:W-:Y:S05]  /*88f0*/  BRA `(.L_x_164) ;  /* 0xffffffa8009c7947 */ /* 0x000fea000383ffff */
.L_x_64:
[----:B--2---:R2:W3:Y:S02]  /*8900*/  SYNCS.PHASECHK.TRANS64.TRYWAIT P1, [R2+URZ+0x140], R5 ;  /* 0x00014005020075a7 */ /* 0x0044e400080211ff */
[----:B---3--:R-:W-:Y:S05]  /*8910*/  @!P1 NANOSLEEP.SYNCS 0x989680 ;  /* 0x009896800000995d */ /* 0x008fea0003900000 */
[----:B------:R-:W3:Y:S02]  /*8920*/  @!P1 SYNCS.PHASECHK.TRANS64 P1, [R2+URZ+0x140], R5 ;  /* 0x00014005020095a7 */ /* 0x000ee400080210ff */
[----:B---3--:R-:W-:Y:S05]  /*8930*/  @!P1 BRA `(.L_x_64) ;  /* 0xfffffffc00f09947 */ /* 0x008fea000383ffff */
[----:B------:R-:W-:Y:S05]  /*8940*/  BRA `(.L_x_165) ;  /* 0xffffffa800cc7947 */ /* 0x000fea000383ffff */
.L_x_67:
[----:B------:R-:W-:-:S07]  /*8950*/  MOV R0, UR4 ;  /* 0x0000000400007c02 */ /* 0x000fce0008000f00 */
.L_x_166:
[----:B--2---:R2:W3:Y:S02]  /*8960*/  SYNCS.PHASECHK.TRANS64.TRYWAIT P0, [R0+URZ+0x150], R3 ;  /* 0x00015003000075a7 */ /* 0x0044e400080011ff */
[----:B---3--:R-:W-:Y:S05]  /*8970*/  @!P0 NANOSLEEP.SYNCS 0x989680 ;  /* 0x009896800000895d */ /* 0x008fea0003900000 */
[----:B------:R-:W3:Y:S02]  /*8980*/  @!P0 SYNCS.PHASECHK.TRANS64 P0, [R0+URZ+0x150], R3 ;  /* 0x00015003000085a7 */ /* 0x000ee400080010ff */
[----:B---3--:R-:W-:Y:S05]  /*8990*/  @!P0 BRA `(.L_x_166) ;  /* 0xfffffffc00f08947 */ /* 0x008fea000383ffff */
[----:B------:R-:W-:Y:S05]  /*89a0*/  BRA `(.L_x_66) ;  /* 0xffffffac00207947 */ /* 0x000fea000383ffff */
.L_x_74:
[----:B-1----:R1:W2:Y:S02]  /*89b0*/  SYNCS.PHASECHK.TRANS64.TRYWAIT P1, [R0+URZ+0x140], R5 ;  /* 0x00014005000075a7 */ /* 0x0022a400080211ff */
[----:B--2---:R-:W-:Y:S05]  /*89c0*/  @!P1 NANOSLEEP.SYNCS 0x989680 ;  /* 0x009896800000995d */ /* 0x004fea0003900000 */
[----:B------:R-:W2:Y:S02]  /*89d0*/  @!P1 SYNCS.PHASECHK.TRANS64 P1, [R0+URZ+0x140], R5 ;  /* 0x00014005000095a7 */ /* 0x000ea400080210ff */
[----:B--2---:R-:W-:Y:S05]  /*89e0*/  @!P1 BRA `(.L_x_74) ;  /* 0xfffffffc00f09947 */ /* 0x004fea000383ffff */
[----:B------:R-:W-:Y:S05]  /*89f0*/  BRA `(.L_x_167) ;  /* 0xffffffb000887947 */ /* 0x000fea000383ffff */
.L_x_75:
[----:B------:R-:W-:-:S07]  /*8a00*/  MOV R3, UR23 ;  /* 0x0000001700037c02 */ /* 0x000fce0008000f00 */
.L_x_168:
[----:B-1----:R1:W2:Y:S02]  /*8a10*/  SYNCS.PHASECHK.TRANS64.TRYWAIT P0, [R3+URZ+0x180], R0 ;  /* 0x00018000030075a7 */ /* 0x0022a400080011ff */
[----:B--2---:R-:W-:Y:S05]  /*8a20*/  @!P0 NANOSLEEP.SYNCS 0x989680 ;  /* 0x009896800000895d */ /* 0x004fea0003900000 */
[----:B------:R-:W2:Y:S02]  /*8a30*/  @!P0 SYNCS.PHASECHK.TRANS64 P0, [R3+URZ+0x180], R0 ;  /* 0x00018000030085a7 */ /* 0x000ea400080010ff */
[----:B--2---:R-:W-:Y:S05]  /*8a40*/  @!P0 BRA `(.L_x_168) ;  /* 0xfffffffc00f08947 */ /* 0x004fea000383ffff */
[----:B------:R-:W-:Y:S05]  /*8a50*/  BRA `(.L_x_169) ;  /* 0xffffffb000d87947 */ /* 0x000fea000383ffff */
.L_x_78:
[----:B------:R-:W-:Y:S07]  /*8a60*/  MOV R0, UR5 ;  /* 0x0000000500007c02 */ /* 0x000fee0008000f00 */
.L_x_170:
[----:B-1----:R1:W2:Y:S02]  /*8a70*/  SYNCS.PHASECHK.TRANS64.TRYWAIT P0, [R0+URZ], R3 ;  /* 0x00000003000075a7 */ /* 0x0022a400080011ff */
[----:B--2---:R-:W-:Y:S05]  /*8a80*/  @!P0 NANOSLEEP.SYNCS 0x989680 ;  /* 0x009896800000895d */ /* 0x004fea0003900000 */
[----:B------:R-:W2:Y:S02]  /*8a90*/  @!P0 SYNCS.PHASECHK.TRANS64 P0, [R0+URZ], R3 ;  /* 0x00000003000085a7 */ /* 0x000ea400080010ff */
[----:B--2---:R-:W-:Y:S05]  /*8aa0*/  @!P0 BRA `(.L_x_170) ;  /* 0xfffffffc00f08947 */ /* 0x004fea000383ffff */
[----:B------:R-:W-:Y:S05]  /*8ab0*/  BRA `(.L_x_77) ;  /* 0xffffffb000f47947 */ /* 0x000fea000383ffff */
.L_x_81:
[----:B------:R-:W-:-:S07]  /*8ac0*/  MOV R0, UR4 ;  /* 0x0000000400007c02 */ /* 0x000fce0008000f00 */
.L_x_171:
[----:B--2---:R2:W4:Y:S02]  /*8ad0*/  SYNCS.PHASECHK.TRANS64.TRYWAIT P0, [R0+URZ], R3 ;  /* 0x00000003000075a7 */ /* 0x00452400080011ff */
[----:B----4-:R-:W-:Y:S05]  /*8ae0*/  @!P0 NANOSLEEP.SYNCS 0x989680 ;  /* 0x009896800000895d */ /* 0x010fea0003900000 */
[----:B------:R-:W4:Y:S02]  /*8af0*/  @!P0 SYNCS.PHASECHK.TRANS64 P0, [R0+URZ], R3 ;  /* 0x00000003000085a7 */ /* 0x000f2400080010ff */
[----:B----4-:R-:W-:Y:S05]  /*8b00*/  @!P0 BRA `(.L_x_171) ;  /* 0xfffffffc00f08947 */ /* 0x010fea000383ffff */
[----:B------:R-:W-:Y:S05]  /*8b10*/  BRA `(.L_x_172) ;  /* 0xffffffb400a87947 */ /* 0x000fea000383ffff */
.L_x_82:
[----:B------:R-:W-:-:S07]  /*8b20*/  MOV R0, UR5 ;  /* 0x0000000500007c02 */ /* 0x000fce0008000f00 */
.L_x_173:
[----:B-1----:R1:W2:Y:S02]  /*8b30*/  SYNCS.PHASECHK.TRANS64.TRYWAIT P0, [R0+URZ], R3 ;  /* 0x00000003000075a7 */ /* 0x0022a400080011ff */
[----:B--2---:R-:W-:Y:S05]  /*8b40*/  @!P0 NANOSLEEP.SYNCS 0x989680 ;  /* 0x009896800000895d */ /* 0x004fea0003900000 */
[----:B------:R-:W2:Y:S02]  /*8b50*/  @!P0 SYNCS.PHASECHK.TRANS64 P0, [R0+URZ], R3 ;  /* 0x00000003000085a7 */ /* 0x000ea400080010ff */
[----:B--2---:R-:W-:Y:S05]  /*8b60*/  @!P0 BRA `(.L_x_173) ;  /* 0xfffffffc00f08947 */ /* 0x004fea000383ffff */
[----:B------:R-:W-:Y:S05]  /*8b70*/  BRA `(.L_x_174) ;  /* 0xffffffb400b47947 */ /* 0x000fea000383ffff */
.L_x_83:
[----:B------:R-:W-:-:S07]  /*8b80*/  MOV R0, UR5 ;  /* 0x0000000500007c02 */ /* 0x000fce0008000f00 */
.L_x_175:
[----:B-1----:R1:W2:Y:S02]  /*8b90*/  SYNCS.PHASECHK.TRANS64.TRYWAIT P0, [R0+URZ], R3 ;  /* 0x00000003000075a7 */ /* 0x0022a400080011ff */
[----:B--2---:R-:W-:Y:S05]  /*8ba0*/  @!P0 NANOSLEEP.SYNCS 0x989680 ;  /* 0x009896800000895d */ /* 0x004fea0003900000 */
[----:B------:R-:W2:Y:S02]  /*8bb0*/  @!P0 SYNCS.PHASECHK.TRANS64 P0, [R0+URZ], R3 ;  /* 0x00000003000085a7 */ /* 0x000ea400080010ff */
[----:B--2---:R-:W-:Y:S05]  /*8bc0*/  @!P0 BRA `(.L_x_175) ;  /* 0xfffffffc00f08947 */ /* 0x004fea000383ffff */
[----:B------:R-:W-:Y:S05]  /*8bd0*/  BRA `(.L_x_176) ;  /* 0xffffffb400c07947 */ /* 0x000fea000383ffff */
.L_x_84:
[----:B------:R-:W-:-:S07]  /*8be0*/  MOV R0, UR4 ;  /* 0x0000000400007c02 */ /* 0x000fce0008000f00 */
.L_x_177:
[----:B-1----:R1:W2:Y:S02]  /*8bf0*/  SYNCS.PHASECHK.TRANS64.TRYWAIT P0, [R0+URZ], R3 ;  /* 0x00000003000075a7 */ /* 0x0022a400080011ff */
[----:B--2---:R-:W-:Y:S05]  /*8c00*/  @!P0 NANOSLEEP.SYNCS 0x989680 ;  /* 0x009896800000895d */ /* 0x004fea0003900000 */
[----:B------:R-:W2:Y:S02]  /*8c10*/  @!P0 SYNCS.PHASECHK.TRANS64 P0, [R0+URZ], R3 ;  /* 0x00000003000085a7 */ /* 0x000ea400080010ff */
[----:B--2---:R-:W-:Y:S05]  /*8c20*/  @!P0 BRA `(.L_x_177) ;  /* 0xfffffffc00f08947 */ /* 0x004fea000383ffff */
[----:B------:R-:W-:Y:S05]  /*8c30*/  BRA `(.L_x_178) ;  /* 0xffffffb400cc7947 */ /* 0x000fea000383ffff */
.L_x_89:
[----:B-1----:R1:W2:Y:S02]  /*8c40*/  SYNCS.PHASECHK.TRANS64.TRYWAIT P0, [R8+URZ+0x140], R5 ;  /* 0x00014005080075a7 */ /* 0x0022a400080011ff */
[----:B--2---:R-:W-:Y:S05]  /*8c50*/  @!P0 NANOSLEEP.SYNCS 0x989680 ;  /* 0x009896800000895d */ /* 0x004fea0003900000 */
[----:B------:R-:W2:Y:S02]  /*8c60*/  @!P0 SYNCS.PHASECHK.TRANS64 P0, [R8+URZ+0x140], R5 ;  /* 0x00014005080085a7 */ /* 0x000ea400080010ff */
[----:B--2---:R-:W-:Y:S05]  /*8c70*/  @!P0 BRA `(.L_x_89) ;  /* 0xfffffffc00f08947 */ /* 0x004fea000383ffff */
[----:B------:R-:W-:Y:S05]  /*8c80*/  BRA `(.L_x_179) ;  /* 0xffffffbc00007947 */ /* 0x000fea000383ffff */
.L_x_92:
[----:B------:R-:W-:Y:S07]  /*8c90*/  MOV R0, UR21 ;  /* 0x0000001500007c02 */ /* 0x000fee0008000f00 */
.L_x_180:
[----:B-1----:R1:W2:Y:S02]  /*8ca0*/  SYNCS.PHASECHK.TRANS64.TRYWAIT P1, [R0+URZ+0x138], R5 ;  /* 0x00013805000075a7 */ /* 0x0022a400080211ff */
[----:B--2---:R-:W-:Y:S05]  /*8cb0*/  @!P1 NANOSLEEP.SYNCS 0x989680 ;  /* 0x009896800000995d */ /* 0x004fea0003900000 */
[----:B------:R-:W2:Y:S02]  /*8cc0*/  @!P1 SYNCS.PHASECHK.TRANS64 P1, [R0+URZ+0x138], R5 ;  /* 0x00013805000095a7 */ /* 0x000ea400080210ff */
[----:B--2---:R-:W-:Y:S05]  /*8cd0*/  @!P1 BRA `(.L_x_180) ;  /* 0xfffffffc00f09947 */ /* 0x004fea000383ffff */
[----:B------:R-:W-:Y:S05]  /*8ce0*/  BRA `(.L_x_91) ;  /* 0xffffffc0007c7947 */ /* 0x000fea000383ffff */
.L_x_95:
[----:B-1----:R-:W-:Y:S07]  /*8cf0*/  MOV R5, UR21 ;  /* 0x0000001500057c02 */ /* 0x002fee0008000f00 */
.L_x_181:
[----:B-1----:R1:W2:Y:S02]  /*8d00*/  SYNCS.PHASECHK.TRANS64.TRYWAIT P0, [R5+URZ+0x120], R4 ;  /* 0x00012004050075a7 */ /* 0x0022a400080011ff */
[----:B--2---:R-:W-:Y:S05]  /*8d10*/  @!P0 NANOSLEEP.SYNCS 0x989680 ;  /* 0x009896800000895d */ /* 0x004fea0003900000 */
[----:B------:R-:W2:Y:S02]  /*8d20*/  @!P0 SYNCS.PHASECHK.TRANS64 P0, [R5+URZ+0x120], R4 ;  /* 0x00012004050085a7 */ /* 0x000ea400080010ff */
[----:B--2---:R-:W-:Y:S05]  /*8d30*/  @!P0 BRA `(.L_x_181) ;  /* 0xfffffffc00f08947 */ /* 0x004fea000383ffff */
[----:B------:R-:W-:Y:S05]  /*8d40*/  BRA `(.L_x_182) ;  /* 0xffffffc000d47947 */ /* 0x000fea000383ffff */
.L_x_96:
[----:B------:R-:W-:Y:S07]  /*8d50*/  MOV R5, UR21 ;  /* 0x0000001500057c02 */ /* 0x000fee0008000f00 */
.L_x_183:
[----:B-1----:R1:W2:Y:S02]  /*8d60*/  SYNCS.PHASECHK.TRANS64.TRYWAIT P0, [R5+URZ+0x128], R4 ;  /* 0x00012804050075a7 */ /* 0x0022a400080011ff */
[----:B--2---:R-:W-:Y:S05]  /*8d70*/  @!P0 NANOSLEEP.SYNCS 0x989680 ;  /* 0x009896800000895d */ /* 0x004fea0003900000 */
[----:B------:R-:W2:Y:S02]  /*8d80*/  @!P0 SYNCS.PHASECHK.TRANS64 P0, [R5+URZ+0x128], R4 ;  /* 0x00012804050085a7 */ /* 0x000ea400080010ff */
[----:B--2---:R-:W-:Y:S05]  /*8d90*/  @!P0 BRA `(.L_x_183) ;  /* 0xfffffffc00f08947 */ /* 0x004fea000383ffff */
[----:B------:R-:W-:Y:S05]  /*8da0*/  BRA `(.L_x_184) ;  /* 0xffffffc400147947 */ /* 0x000fea000383ffff */
.L_x_98:
[----:B------:R-:W-:-:S07]  /*8db0*/  MOV R0, UR21 ;  /* 0x0000001500007c02 */ /* 0x000fce0008000f00 */
.L_x_185:
[----:B-1----:R1:W2:Y:S02]  /*8dc0*/  SYNCS.PHASECHK.TRANS64.TRYWAIT P0, [R0+URZ+0x120], R3 ;  /* 0x00012003000075a7 */ /* 0x0022a400080011ff */
[----:B--2---:R-:W-:Y:S05]  /*8dd0*/  @!P0 NANOSLEEP.SYNCS 0x989680 ;  /* 0x009896800000895d */ /* 0x004fea0003900000 */
[----:B------:R-:W2:Y:S02]  /*8de0*/  @!P0 SYNCS.PHASECHK.TRANS64 P0, [R0+URZ+0x120], R3 ;  /* 0x00012003000085a7 */ /* 0x000ea400080010ff */
[----:B--2---:R-:W-:Y:S05]  /*8df0*/  @!P0 BRA `(.L_x_185) ;  /* 0xfffffffc00f08947 */ /* 0x004fea000383ffff */
[----:B------:R-:W-:Y:S05]  /*8e00*/  BRA `(.L_x_186) ;  /* 0xffffffc400847947 */ /* 0x000fea000383ffff */
.L_x_100:
[----:B-1----:R1:W2:Y:S02]  /*8e10*/  SYNCS.PHASECHK.TRANS64.TRYWAIT P0, [R3+URZ+0x140], R0 ;  /* 0x00014000030075a7 */ /* 0x0022a400080011ff */
[----:B--2---:R-:W-:Y:S05]  /*8e20*/  @!P0 NANOSLEEP.SYNCS 0x989680 ;  /* 0x009896800000895d */ /* 0x004fea0003900000 */
[----:B------:R-:W2:Y:S02]  /*8e30*/  @!P0 SYNCS.PHASECHK.TRANS64 P0, [R3+URZ+0x140], R0 ;  /* 0x00014000030085a7 */ /* 0x000ea400080010ff */
[----:B--2---:R-:W-:Y:S05]  /*8e40*/  @!P0 BRA `(.L_x_100) ;  /* 0xfffffffc00f08947 */ /* 0x004fea000383ffff */
[----:B------:R-:W-:Y:S05]  /*8e50*/  BRA `(.L_x_187) ;  /* 0xffffffc8004c7947 */ /* 0x000fea000383ffff */
.L_x_111:
[----:B--2---:R2:W1:Y:S02]  /*8e60*/  SYNCS.PHASECHK.TRANS64.TRYWAIT P1, [R2+URZ+0x110], R5 ;  /* 0x00011005020075a7 */ /* 0x00446400080211ff */
[----:B-1----:R-:W-:Y:S05]  /*8e70*/  @!P1 NANOSLEEP.SYNCS 0x989680 ;  /* 0x009896800000995d */ /* 0x002fea0003900000 */
[----:B------:R-:W1:Y:S02]  /*8e80*/  @!P1 SYNCS.PHASECHK.TRANS64 P1, [R2+URZ+0x110], R5 ;  /* 0x00011005020095a7 */ /* 0x000e6400080210ff */
[----:B-1----:R-:W-:Y:S05]  /*8e90*/  @!P1 BRA `(.L_x_111) ;  /* 0xfffffffc00f09947 */ /* 0x002fea000383ffff */
[----:B------:R-:W-:Y:S05]  /*8ea0*/  BRA `(.L_x_110) ;  /* 0xffffffd400c07947 */ /* 0x000fea000383ffff */
.L_x_113:
[----:B--2---:R2:W4:Y:S02]  /*8eb0*/  SYNCS.PHASECHK.TRANS64.TRYWAIT P0, [R100+URZ+0x160], R3 ;  /* 0x00016003640075a7 */ /* 0x00452400080011ff */
[----:B----4-:R-:W-:Y:S05]  /*8ec0*/  @!P0 NANOSLEEP.SYNCS 0x989680 ;  /* 0x009896800000895d */ /* 0x010fea0003900000 */
[----:B------:R-:W4:Y:S02]  /*8ed0*/  @!P0 SYNCS.PHASECHK.TRANS64 P0, [R100+URZ+0x160], R3 ;  /* 0x00016003640085a7 */ /* 0x000f2400080010ff */
[----:B----4-:R-:W-:Y:S05]  /*8ee0*/  @!P0 BRA `(.L_x_113) ;  /* 0xfffffffc00f08947 */ /* 0x010fea000383ffff */
[----:B------:R-:W-:Y:S05]  /*8ef0*/  BRA `(.L_x_112) ;  /* 0xffffffd800107947 */ /* 0x000fea000383ffff */
.L_x_121:
[----:B---3--:R3:W4:Y:S02]  /*8f00*/  SYNCS.PHASECHK.TRANS64.TRYWAIT P0, [R109+URZ+0x110], R4 ;  /* 0x000110046d0075a7 */ /* 0x00872400080011ff */
[----:B----4-:R-:W-:Y:S05]  /*8f10*/  @!P0 NANOSLEEP.SYNCS 0x989680 ;  /* 0x009896800000895d */ /* 0x010fea0003900000 */
[----:B------:R-:W4:Y:S02]  /*8f20*/  @!P0 SYNCS.PHASECHK.TRANS64 P0, [R109+URZ+0x110], R4 ;  /* 0x000110046d0085a7 */ /* 0x000f2400080010ff */
[----:B----4-:R-:W-:Y:S05]  /*8f30*/  @!P0 BRA `(.L_x_121) ;  /* 0xfffffffc00f08947 */ /* 0x010fea000383ffff */
[----:B------:R-:W-:Y:S05]  /*8f40*/  BRA `(.L_x_120) ;  /* 0xffffffe400047947 */ /* 0x000fea000383ffff */
        .weak           $__internal_0_$__cuda_sm10x_tcgen05_guardrail_trap_col_being_dealloced_not_returned_by_alloc
        .type           $__internal_0_$__cuda_sm10x_tcgen05_guardrail_trap_col_being_dealloced_not_returned_by_alloc,@function
        .size           $__internal_0_$__cuda_sm10x_tcgen05_guardrail_trap_col_being_dealloced_not_returned_by_alloc,($__internal_1_$__cuda_sm10x_tcgen05_guardrail_trap_phase_invalid_during_alloc - $__internal_0_$__cuda_sm10x_tcgen05_guardrail_trap_col_being_dealloced_not_returned_by_alloc)
$__internal_0_$__cuda_sm10x_tcgen05_guardrail_trap_col_being_dealloced_not_returned_by_alloc:
[----:B------:R-:W-:Y:S05]  /*8f50*/  BPT.TRAP 0x1 ;  /* 0x000000040000795c */ /* 0x000fea0000300000 */
[----:B------:R-:W-:-:S04]  /*8f60*/  HFMA2 R3, -RZ, RZ, 0, 0 ;  /* 0x00000000ff037431 */ /* 0x000fc800000001ff */
[----:B------:R-:W-:Y:S05]  /*8f70*/  RET.REL.NODEC R2 `(_ZN7cutlass13device_kernelINS_4gemm6kernel13GemmUniversalIN4cute5tupleIJiiiiEEENS1_10collective13CollectiveMmaINS1_35MainloopSm100TmaUmmaWarpSpecializedILi17ELi2ELi4ENS5_IJNS4_1CILi2EEENSA_ILi1EEESC_EEEEENS5_IJNSA_ILi64EEENSA_ILi128EEESF_EEENS_12float_e5m2_tENS5_IJlSC_lEEESI_SJ_NS4_8TiledMMAINS4_8MMA_AtomIJNS4_10MMA_TraitsINS4_19SM100_MMA_F8F6F4_SSEJSI_SI_fSF_SG_NS4_17integral_constantINS4_4UMMA5MajorELSQ_0EEESR_NSO_INSP_7ScaleInELSS_0EEEST_EEEEEENS4_6LayoutINS5_IJSC_SC_SC_EEENS5_IJNSA_ILi0EEESY_SY_EEEEENS5_IJNS4_10UnderscoreES11_S11_EEEEENS4_13SM90_TMA_LOADENS4_14ComposedLayoutINS4_7SwizzleILi2ELi4ELi3EEENS4_18smem_ptr_flag_bitsILi8EEENSW_INS5_IJNSA_ILi8EEESF_EEENS5_IJSF_SC_EEEEEEEvNS4_8identityENS4_23SM90_TMA_LOAD_MULTICASTES1E_vS1F_EENS_8epilogue10collective18CollectiveEpilogueINS1I_23Sm100TmaWarpSpecializedILi2ELi2ELi32ELb0ELb0EEEJSH_NS5_IJNSW_ISF_SC_EES1N_EEESI_SJ_SI_SJ_NS1I_6fusion15FusionCallbacksIS1M_NS1P_17LinearCombinationISI_fSI_fLNS_15FloatRoundStyleE2EEESH_S1O_JEEENS4_5SM1004TMEM4LOAD26SM100_TMEM_LOAD_16dp32b32xES14_S1E_NS4_39AutoVectorizingCopyWithAssumedAlignmentILi128EEENS4_14SM90_TMA_STOREES1E_S20_S20_EEEvvEEEEvNT_6ParamsE) ;  /* 0xffffff7002207950 */ /* 0x000fea0003c3ffff */
        .weak           $__internal_1_$__cuda_sm10x_tcgen05_guardrail_trap_phase_invalid_during_alloc
        .type           $__internal_1_$__cuda_sm10x_tcgen05_guardrail_trap_phase_invalid_during_alloc,@function
        .size           $__internal_1_$__cuda_sm10x_tcgen05_guardrail_trap_phase_invalid_during_alloc,($__internal_2_$__cuda_sm10x_tcgen05_guardrail_trap_unallocated_columns_being_dealloced - $__internal_1_$__cuda_sm10x_tcgen05_guardrail_trap_phase_invalid_during_alloc)
$__internal_1_$__cuda_sm10x_tcgen05_guardrail_trap_phase_invalid_during_alloc:
[----:B------:R-:W-:Y:S05]  /*8f80*/  BPT.TRAP 0x1 ;  /* 0x000000040000795c */ /* 0x000fea0000300000 */
[----:B------:R-:W-:-:S04]  /*8f90*/  MOV R5, 0x0 ;  /* 0x0000000000057802 */ /* 0x000fc80000000f00 */
[----:B------:R-:W-:Y:S05]  /*8fa0*/  RET.REL.NODEC R4 `(_ZN7cutlass13device_kernelINS_4gemm6kernel13GemmUniversalIN4cute5tupleIJiiiiEEENS1_10collective13CollectiveMmaINS1_35MainloopSm100TmaUmmaWarpSpecializedILi17ELi2ELi4ENS5_IJNS4_1CILi2EEENSA_ILi1EEESC_EEEEENS5_IJNSA_ILi64EEENSA_ILi128EEESF_EEENS_12float_e5m2_tENS5_IJlSC_lEEESI_SJ_NS4_8TiledMMAINS4_8MMA_AtomIJNS4_10MMA_TraitsINS4_19SM100_MMA_F8F6F4_SSEJSI_SI_fSF_SG_NS4_17integral_constantINS4_4UMMA5MajorELSQ_0EEESR_NSO_INSP_7ScaleInELSS_0EEEST_EEEEEENS4_6LayoutINS5_IJSC_SC_SC_EEENS5_IJNSA_ILi0EEESY_SY_EEEEENS5_IJNS4_10UnderscoreES11_S11_EEEEENS4_13SM90_TMA_LOADENS4_14ComposedLayoutINS4_7SwizzleILi2ELi4ELi3EEENS4_18smem_ptr_flag_bitsILi8EEENSW_INS5_IJNSA_ILi8EEESF_EEENS5_IJSF_SC_EEEEEEEvNS4_8identityENS4_23SM90_TMA_LOAD_MULTICASTES1E_vS1F_EENS_8epilogue10collective18CollectiveEpilogueINS1I_23Sm100TmaWarpSpecializedILi2ELi2ELi32ELb0ELb0EEEJSH_NS5_IJNSW_ISF_SC_EES1N_EEESI_SJ_SI_SJ_NS1I_6fusion15FusionCallbacksIS1M_NS1P_17LinearCombinationISI_fSI_fLNS_15FloatRoundStyleE2EEESH_S1O_JEEENS4_5SM1004TMEM4LOAD26SM100_TMEM_LOAD_16dp32b32xES14_S1E_NS4_39AutoVectorizingCopyWithAssumedAlignmentILi128EEENS4_14SM90_TMA_STOREES1E_S20_S20_EEEvvEEEEvNT_6ParamsE) ;  /* 0xffffff7004147950 */ /* 0x000fea0003c3ffff */
        .weak           $__internal_2_$__cuda_sm10x_tcgen05_guardrail_trap_unallocated_columns_being_dealloced
        .type           $__internal_2_$__cuda_sm10x_tcgen05_guardrail_trap_unallocated_columns_being_dealloced,@function
        .size           $__internal_2_$__cuda_sm10x_tcgen05_guardrail_trap_unallocated_columns_being_dealloced,(.L_x_189 - $__internal_2_$__cuda_sm10x_tcgen05_guardrail_trap_unallocated_columns_being_dealloced)
$__internal_2_$__cuda_sm10x_tcgen05_guardrail_trap_unallocated_columns_being_dealloced:
[----:B------:R-:W-:Y:S05]  /*8fb0*/  BPT.TRAP 0x1 ;  /* 0x000000040000795c */ /* 0x000fea0000300000 */
[----:B------:R-:W-:-:S04]  /*8fc0*/  HFMA2 R3, -RZ, RZ, 0, 0 ;  /* 0x00000000ff037431 */ /* 0x000fc800000001ff */
[----:B------:R-:W-:Y:S05]  /*8fd0*/  RET.REL.NODEC R2 `(_ZN7cutlass13device_kernelINS_4gemm6kernel13GemmUniversalIN4cute5tupleIJiiiiEEENS1_10collective13CollectiveMmaINS1_35MainloopSm100TmaUmmaWarpSpecializedILi17ELi2ELi4ENS5_IJNS4_1CILi2EEENSA_ILi1EEESC_EEEEENS5_IJNSA_ILi64EEENSA_ILi128EEESF_EEENS_12float_e5m2_tENS5_IJlSC_lEEESI_SJ_NS4_8TiledMMAINS4_8MMA_AtomIJNS4_10MMA_TraitsINS4_19SM100_MMA_F8F6F4_SSEJSI_SI_fSF_SG_NS4_17integral_constantINS4_4UMMA5MajorELSQ_0EEESR_NSO_INSP_7ScaleInELSS_0EEEST_EEEEEENS4_6LayoutINS5_IJSC_SC_SC_EEENS5_IJNSA_ILi0EEESY_SY_EEEEENS5_IJNS4_10UnderscoreES11_S11_EEEEENS4_13SM90_TMA_LOADENS4_14ComposedLayoutINS4_7SwizzleILi2ELi4ELi3EEENS4_18smem_ptr_flag_bitsILi8EEENSW_INS5_IJNSA_ILi8EEESF_EEENS5_IJSF_SC_EEEEEEEvNS4_8identityENS4_23SM90_TMA_LOAD_MULTICASTES1E_vS1F_EENS_8epilogue10collective18CollectiveEpilogueINS1I_23Sm100TmaWarpSpecializedILi2ELi2ELi32ELb0ELb0EEEJSH_NS5_IJNSW_ISF_SC_EES1N_EEESI_SJ_SI_SJ_NS1I_6fusion15FusionCallbacksIS1M_NS1P_17LinearCombinationISI_fSI_fLNS_15FloatRoundStyleE2EEESH_S1O_JEEENS4_5SM1004TMEM4LOAD26SM100_TMEM_LOAD_16dp32b32xES14_S1E_NS4_39AutoVectorizingCopyWithAssumedAlignmentILi128EEENS4_14SM90_TMA_STOREES1E_S20_S20_EEEvvEEEEvNT_6ParamsE) ;  /* 0xffffff7002087950 */ /* 0x000fea0003c3ffff */
.L_x_188:
[----:B------:R-:W-:-:S00]  /*8fe0*/  BRA `(.L_x_188) ;  /* 0xfffffffc00fc7947 */ /* 0x000fc0000383ffff */
[----:B------:R-:W-:-:S00]  /*8ff0*/  NOP ;  /* 0x0000000000007918 */ /* 0x000fc00000000000 */
        /* <DEDUP_REMOVED lines=8> */
.L_x_189:


//--------------------- .nv.global.init           --------------------------
	.section	.nv.global.init,"aw",@progbits
.nv.global.init:
	.type		$str$27,@object
	.size		$str$27,($str$28 - $str$27)
$str$27:
        /*0000*/ 	.byte	0x28, 0x61, 0x64, 0x64, 0x72, 0x65, 0x73, 0x73, 0x20, 0x26, 0x20, 0x6d, 0x61, 0x73, 0x6b, 0x29
        /*0010*/ 	.byte	0x20, 0x3d, 0x3d, 0x20, 0x30, 0x00
	.type		$str$28,@object
	.size		$str$28,($str$26 - $str$28)
$str$28:
        /*0016*/ 	.byte	0x2f, 0x74, 0x6d, 0x70, 0x2f, 0x63, 0x75, 0x74, 0x6c, 0x61, 0x73, 0x73, 0x5f, 0x73, 0x77, 0x65
        /*0026*/ 	.byte	0x65, 0x70, 0x5f, 0x73, 0x72, 0x63, 0x2f, 0x69, 0x6e, 0x63, 0x6c, 0x75, 0x64, 0x65, 0x2f, 0x63
        /*0036*/ 	.byte	0x75, 0x74, 0x65, 0x2f, 0x70, 0x6f, 0x69, 0x6e, 0x74, 0x65, 0x72, 0x5f, 0x66, 0x6c, 0x61, 0x67
        /*0046*/ 	.byte	0x67, 0x65, 0x64, 0x2e, 0x68, 0x70, 0x70, 0x00
	.type		$str$26,@object
	.size		$str$26,($str$25 - $str$26)
$str$26:
        /*004e*/ 	.byte	0x2f, 0x74, 0x6d, 0x70, 0x2f, 0x63, 0x75, 0x74, 0x6c, 0x61, 0x73, 0x73, 0x5f, 0x73, 0x77, 0x65
        /*005e*/ 	.byte	0x65, 0x70, 0x5f, 0x73, 0x72, 0x63, 0x2f, 0x69, 0x6e, 0x63, 0x6c, 0x75, 0x64, 0x65, 0x2f, 0x63
        /*006e*/ 	.byte	0x75, 0x74, 0x65, 0x2f, 0x61, 0x74, 0x6f, 0x6d, 0x2f, 0x63, 0x6f, 0x70, 0x79, 0x5f, 0x74, 0x72
        /*007e*/ 	.byte	0x61, 0x69, 0x74, 0x73, 0x5f, 0x73, 0x6d, 0x31, 0x30, 0x30, 0x2e, 0x68, 0x70, 0x70, 0x00
	.type		$str$25,@object
	.size		$str$25,(__unnamed_1 - $str$25)
$str$25:
        /*008d*/ 	.byte	0x28, 0x28, 0x75, 0x69, 0x6e, 0x74, 0x33, 0x32, 0x5f, 0x74, 0x28, 0x74, 0x68, 0x72, 0x65, 0x61
        /*009d*/ 	.byte	0x64, 0x49, 0x64, 0x78, 0x2e, 0x78, 0x29, 0x20, 0x2f, 0x20, 0x33, 0x32, 0x29, 0x20, 0x25, 0x20
        /*00ad*/ 	.byte	0x34, 0x29, 0x20, 0x3d, 0x3d, 0x20, 0x28, 0x28, 0x28, 0x74, 0x6d, 0x65, 0x6d, 0x5f, 0x61, 0x64
        /*00bd*/ 	.byte	0x64, 0x72, 0x20, 0x3e, 0x3e, 0x20, 0x31, 0x36, 0x29, 0x20, 0x2f, 0x20, 0x33, 0x32, 0x29, 0x20
        /*00cd*/ 	.byte	0x25, 0x20, 0x34, 0x29, 0x00
	.type		__unnamed_1,@object
	.size		__unnamed_1,(__unnamed_2 - __unnamed_1)
__unnamed_1:
        /*00d2*/ 	.byte	0x61, 0x75, 0x74, 0x6f, 0x20, 0x63, 0x75, 0x74, 0x65, 0x3a, 0x3a, 0x61, 0x73, 0x5f, 0x70, 0x6f
        /* <DEDUP_REMOVED lines=24> */
        /*0262*/ 	.byte	0x3c, 0x34, 0x30, 0x39, 0x36, 0x3e, 0x3e, 0x3e, 0x3e, 0x5d, 0x00
	.type		__unnamed_2,@object
	.size		__unnamed_2,(.L_2 - __unnamed_2)
__unnamed_2:
        /* <DEDUP_REMOVED lines=40> */
        /*04ed*/ 	.byte	0x74, 0x65, 0x3a, 0x3a, 0x43, 0x3c, 0x30, 0x3e, 0x3e, 0x3e, 0x3e, 0x5d, 0x00
.L_2:


//--------------------- .nv.shared._ZN7cutlass13device_kernelINS_4gemm6kernel13GemmUniversalIN4cute5tupleIJiiiiEEENS1_10collective13CollectiveMmaINS1_35MainloopSm100TmaUmmaWarpSpecializedILi17ELi2ELi4ENS5_IJNS4_1CILi2EEENSA_ILi1EEESC_EEEEENS5_IJNSA_ILi64EEENSA_ILi128EEESF_EEENS_12float_e5m2_tENS5_IJlSC_lEEESI_SJ_NS4_8TiledMMAINS4_8MMA_AtomIJNS4_10MMA_TraitsINS4_19SM100_MMA_F8F6F4_SSEJSI_SI_fSF_SG_NS4_17integral_constantINS4_4UMMA5MajorELSQ_0EEESR_NSO_INSP_7ScaleInELSS_0EEEST_EEEEEENS4_6LayoutINS5_IJSC_SC_SC_EEENS5_IJNSA_ILi0EEESY_SY_EEEEENS5_IJNS4_10UnderscoreES11_S11_EEEEENS4_13SM90_TMA_LOADENS4_14ComposedLayoutINS4_7SwizzleILi2ELi4ELi3EEENS4_18smem_ptr_flag_bitsILi8EEENSW_INS5_IJNSA_ILi8EEESF_EEENS5_IJSF_SC_EEEEEEEvNS4_8identityENS4_23SM90_TMA_LOAD_MULTICASTES1E_vS1F_EENS_8epilogue10collective18CollectiveEpilogueINS1I_23Sm100TmaWarpSpecializedILi2ELi2ELi32ELb0ELb0EEEJSH_NS5_IJNSW_ISF_SC_EES1N_EEESI_SJ_SI_SJ_NS1I_6fusion15FusionCallbacksIS1M_NS1P_17LinearCombinationISI_fSI_fLNS_15FloatRoundStyleE2EEESH_S1O_JEEENS4_5SM1004TMEM4LOAD26SM100_TMEM_LOAD_16dp32b32xES14_S1E_NS4_39AutoVectorizingCopyWithAssumedAlignmentILi128EEENS4_14SM90_TMA_STOREES1E_S20_S20_EEEvvEEEEvNT_6ParamsE --------------------------
	.section	.nv.shared._ZN7cutlass13device_kernelINS_4gemm6kernel13GemmUniversalIN4cute5tupleIJiiiiEEENS1_10collective13CollectiveMmaINS1_35MainloopSm100TmaUmmaWarpSpecializedILi17ELi2ELi4ENS5_IJNS4_1CILi2EEENSA_ILi1EEESC_EEEEENS5_IJNSA_ILi64EEENSA_ILi128EEESF_EEENS_12float_e5m2_tENS5_IJlSC_lEEESI_SJ_NS4_8TiledMMAINS4_8MMA_AtomIJNS4_10MMA_TraitsINS4_19SM100_MMA_F8F6F4_SSEJSI_SI_fSF_SG_NS4_17integral_constantINS4_4UMMA5MajorELSQ_0EEESR_NSO_INSP_7ScaleInELSS_0EEEST_EEEEEENS4_6LayoutINS5_IJSC_SC_SC_EEENS5_IJNSA_ILi0EEESY_SY_EEEEENS5_IJNS4_10UnderscoreES11_S11_EEEEENS4_13SM90_TMA_LOADENS4_14ComposedLayoutINS4_7SwizzleILi2ELi4ELi3EEENS4_18smem_ptr_flag_bitsILi8EEENSW_INS5_IJNSA_ILi8EEESF_EEENS5_IJSF_SC_EEEEEEEvNS4_8identityENS4_23SM90_TMA_LOAD_MULTICASTES1E_vS1F_EENS_8epilogue10collective18CollectiveEpilogueINS1I_23Sm100TmaWarpSpecializedILi2ELi2ELi32ELb0ELb0EEEJSH_NS5_IJNSW_ISF_SC_EES1N_EEESI_SJ_SI_SJ_NS1I_6fusion15FusionCallbacksIS1M_NS1P_17LinearCombinationISI_fSI_fLNS_15FloatRoundStyleE2EEESH_S1O_JEEENS4_5SM1004TMEM4LOAD26SM100_TMEM_LOAD_16dp32b32xES14_S1E_NS4_39AutoVectorizingCopyWithAssumedAlignmentILi128EEENS4_14SM90_TMA_STOREES1E_S20_S20_EEEvvEEEEvNT_6ParamsE,"aw",@nobits
	.sectionflags	@""
	.align	16
	.zero		1024


//--------------------- .nv.shared.reserved.0     --------------------------
	.section	.nv.shared.reserved.0,"aw",@nobits
	.weak		__nv_reservedSMEM_offset_0_alias
	.size		__nv_reservedSMEM_offset_0_alias, 0, 64
	.other		__nv_reservedSMEM_offset_0_alias,@"STO_CUDA_RESERVED_SHARED STV_DEFAULT"
__nv_reservedSMEM_offset_0_alias:
	.zero		0
.nv.shared.reserved.0:
	.zero		64
	.weak		__nv_reservedSMEM_tcgen05_partition
	.type		__nv_reservedSMEM_tcgen05_partition,@object
	.size		__nv_reservedSMEM_tcgen05_partition,(.L_0 - __nv_reservedSMEM_tcgen05_partition)
__nv_reservedSMEM_tcgen05_partition:
	.zero		32
.L_0:


//--------------------- .nv.global                --------------------------
	.section	.nv.global,"aw",@nobits
.nv.global:
	.type		_ZN39_INTERNAL_6c4309b7_4_k_cu_0b97db8e_97524cute1_E,@object
	.size		_ZN39_INTERNAL_6c4309b7_4_k_cu_0b97db8e_97524cute1_E,(_ZN39_INTERNAL_6c4309b7_4_k_cu_0b97db8e_97524cuda3std3__45__cpo6cbeginE - _ZN39_INTERNAL_6c4309b7_4_k_cu_0b97db8e_97524cute1_E)
_ZN39_INTERNAL_6c4309b7_4_k_cu_0b97db8e_97524cute1_E:
	.zero		1
	.type		_ZN39_INTERNAL_6c4309b7_4_k_cu_0b97db8e_97524cuda3std3__45__cpo6cbeginE,@object
	.size		_ZN39_INTERNAL_6c4309b7_4_k_cu_0b97db8e_97524cuda3std3__45__cpo6cbeginE,(_ZN39_INTERNAL_6c4309b7_4_k_cu_0b97db8e_97524cuda3std3__48in_placeE - _ZN39_INTERNAL_6c4309b7_4_k_cu_0b97db8e_97524cuda3std3__45__cpo6cbeginE)
_ZN39_INTERNAL_6c4309b7_4_k_cu_0b97db8e_97524cuda3std3__45__cpo6cbeginE:
	.zero		1
	.type		_ZN39_INTERNAL_6c4309b7_4_k_cu_0b97db8e_97524cuda3std3__48in_placeE,@object
	.size		_ZN39_INTERNAL_6c4309b7_4_k_cu_0b97db8e_97524cuda3std3__48in_placeE,(_ZN39_INTERNAL_6c4309b7_4_k_cu_0b97db8e_97524cuda3std6ranges3__45__cpo9iter_moveE - _ZN39_INTERNAL_6c4309b7_4_k_cu_0b97db8e_97524cuda3std3__48in_placeE)
_ZN39_INTERNAL_6c4309b7_4_k_cu_0b97db8e_97524cuda3std3__48in_placeE:
	.zero		1
	.type		_ZN39_INTERNAL_6c4309b7_4_k_cu_0b97db8e_97524cuda3std6ranges3__45__cpo9iter_moveE,@object
	.size		_ZN39_INTERNAL_6c4309b7_4_k_cu_0b97db8e_97524cuda3std6ranges3__45__cpo9iter_moveE,(_ZN39_INTERNAL_6c4309b7_4_k_cu_0b97db8e_97524cuda3std3__45__cpo5beginE - _ZN39_INTERNAL_6c4309b7_4_k_cu_0b97db8e_97524cuda3std6ranges3__45__cpo9iter_moveE)
_ZN39_INTERNAL_6c4309b7_4_k_cu_0b97db8e_97524cuda3std6ranges3__45__cpo9iter_moveE:
	.zero		1
	.type		_ZN39_INTERNAL_6c4309b7_4_k_cu_0b97db8e_97524cuda3std3__45__cpo5beginE,@object
	.size		_ZN39_INTERNAL_6c4309b7_4_k_cu_0b97db8e_97524cuda3std3__45__cpo5beginE,(_ZN39_INTERNAL_6c4309b7_4_k_cu_0b97db8e_97524cuda3std3__441_GLOBAL__N__6c4309b7_4_k_cu_0b97db8e_97526ignoreE - _ZN39_INTERNAL_6c4309b7_4_k_cu_0b97db8e_97524cuda3std3__45__cpo5beginE)
_ZN39_INTERNAL_6c4309b7_4_k_cu_0b97db8e_97524cuda3std3__45__cpo5beginE:
	.zero		1
	.type		_ZN39_INTERNAL_6c4309b7_4_k_cu_0b97db8e_97524cuda3std3__441_GLOBAL__N__6c4309b7_4_k_cu_0b97db8e_97526ignoreE,@object
	.size		_ZN39_INTERNAL_6c4309b7_4_k_cu_0b97db8e_97524cuda3std3__441_GLOBAL__N__6c4309b7_4_k_cu_0b97db8e_97526ignoreE,(_ZN39_INTERNAL_6c4309b7_4_k_cu_0b97db8e_97524cute7productE - _ZN39_INTERNAL_6c4309b7_4_k_cu_0b97db8e_97524cuda3std3__441_GLOBAL__N__6c4309b7_4_k_cu_0b97db8e_97526ignoreE)
_ZN39_INTERNAL_6c4309b7_4_k_cu_0b97db8e_97524cuda3std3__441_GLOBAL__N__6c4309b7_4_k_cu_0b97db8e_97526ignoreE:
	.zero		1
	.type		_ZN39_INTERNAL_6c4309b7_4_k_cu_0b97db8e_97524cute7productE,@object
	.size		_ZN39_INTERNAL_6c4309b7_4_k_cu_0b97db8e_97524cute7productE,(_ZN39_INTERNAL_6c4309b7_4_k_cu_0b97db8e_97524cuda3std3__45__cpo3endE - _ZN39_INTERNAL_6c4309b7_4_k_cu_0b97db8e_97524cute7productE)
_ZN39_INTERNAL_6c4309b7_4_k_cu_0b97db8e_97524cute7productE:
	.zero		1
	.type		_ZN39_INTERNAL_6c4309b7_4_k_cu_0b97db8e_97524cuda3std3__45__cpo3endE,@object
	.size		_ZN39_INTERNAL_6c4309b7_4_k_cu_0b97db8e_97524cuda3std3__45__cpo3endE,(_ZN39_INTERNAL_6c4309b7_4_k_cu_0b97db8e_97524cuda3std3__419piecewise_constructE - _ZN39_INTERNAL_6c4309b7_4_k_cu_0b97db8e_97524cuda3std3__45__cpo3endE)
_ZN39_INTERNAL_6c4309b7_4_k_cu_0b97db8e_97524cuda3std3__45__cpo3endE:
	.zero		1
	.type		_ZN39_INTERNAL_6c4309b7_4_k_cu_0b97db8e_97524cuda3std3__419piecewise_constructE,@object
	.size		_ZN39_INTERNAL_6c4309b7_4_k_cu_0b97db8e_97524cuda3std3__419piecewise_constructE,(_ZN39_INTERNAL_6c4309b7_4_k_cu_0b97db8e_97524cuda3std3__45__cpo4cendE - _ZN39_INTERNAL_6c4309b7_4_k_cu_0b97db8e_97524cuda3std3__419piecewise_constructE)
_ZN39_INTERNAL_6c4309b7_4_k_cu_0b97db8e_97524cuda3std3__419piecewise_constructE:
	.zero		1
	.type		_ZN39_INTERNAL_6c4309b7_4_k_cu_0b97db8e_97524cuda3std3__45__cpo4cendE,@object
	.size		_ZN39_INTERNAL_6c4309b7_4_k_cu_0b97db8e_97524cuda3std3__45__cpo4cendE,(_ZN39_INTERNAL_6c4309b7_4_k_cu_0b97db8e_97524cuda3std6ranges3__45__cpo4swapE - _ZN39_INTERNAL_6c4309b7_4_k_cu_0b97db8e_97524cuda3std3__45__cpo4cendE)
_ZN39_INTERNAL_6c4309b7_4_k_cu_0b97db8e_97524cuda3std3__45__cpo4cendE:
	.zero		1
	.type		_ZN39_INTERNAL_6c4309b7_4_k_cu_0b97db8e_97524cuda3std6ranges3__45__cpo4swapE,@object
	.size		_ZN39_INTERNAL_6c4309b7_4_k_cu_0b97db8e_97524cuda3std6ranges3__45__cpo4swapE,(.L_10 - _ZN39_INTERNAL_6c4309b7_4_k_cu_0b97db8e_97524cuda3std6ranges3__45__cpo4swapE)
_ZN39_INTERNAL_6c4309b7_4_k_cu_0b97db8e_97524cuda3std6ranges3__45__cpo4swapE:
	.zero		1
.L_10:


//--------------------- .nv.constant0._ZN7cutlass13device_kernelINS_4gemm6kernel13GemmUniversalIN4cute5tupleIJiiiiEEENS1_10collective13CollectiveMmaINS1_35MainloopSm100TmaUmmaWarpSpecializedILi17ELi2ELi4ENS5_IJNS4_1CILi2EEENSA_ILi1EEESC_EEEEENS5_IJNSA_ILi64EEENSA_ILi128EEESF_EEENS_12float_e5m2_tENS5_IJlSC_lEEESI_SJ_NS4_8TiledMMAINS4_8MMA_AtomIJNS4_10MMA_TraitsINS4_19SM100_MMA_F8F6F4_SSEJSI_SI_fSF_SG_NS4_17integral_constantINS4_4UMMA5MajorELSQ_0EEESR_NSO_INSP_7ScaleInELSS_0EEEST_EEEEEENS4_6LayoutINS5_IJSC_SC_SC_EEENS5_IJNSA_ILi0EEESY_SY_EEEEENS5_IJNS4_10UnderscoreES11_S11_EEEEENS4_13SM90_TMA_LOADENS4_14ComposedLayoutINS4_7SwizzleILi2ELi4ELi3EEENS4_18smem_ptr_flag_bitsILi8EEENSW_INS5_IJNSA_ILi8EEESF_EEENS5_IJSF_SC_EEEEEEEvNS4_8identityENS4_23SM90_TMA_LOAD_MULTICASTES1E_vS1F_EENS_8epilogue10collective18CollectiveEpilogueINS1I_23Sm100TmaWarpSpecializedILi2ELi2ELi32ELb0ELb0EEEJSH_NS5_IJNSW_ISF_SC_EES1N_EEESI_SJ_SI_SJ_NS1I_6fusion15FusionCallbacksIS1M_NS1P_17LinearCombinationISI_fSI_fLNS_15FloatRoundStyleE2EEESH_S1O_JEEENS4_5SM1004TMEM4LOAD26SM100_TMEM_LOAD_16dp32b32xES14_S1E_NS4_39AutoVectorizingCopyWithAssumedAlignmentILi128EEENS4_14SM90_TMA_STOREES1E_S20_S20_EEEvvEEEEvNT_6ParamsE --------------------------
	.section	.nv.constant0._ZN7cutlass13device_kernelINS_4gemm6kernel13GemmUniversalIN4cute5tupleIJiiiiEEENS1_10collective13CollectiveMmaINS1_35MainloopSm100TmaUmmaWarpSpecializedILi17ELi2ELi4ENS5_IJNS4_1CILi2EEENSA_ILi1EEESC_EEEEENS5_IJNSA_ILi64EEENSA_ILi128EEESF_EEENS_12float_e5m2_tENS5_IJlSC_lEEESI_SJ_NS4_8TiledMMAINS4_8MMA_AtomIJNS4_10MMA_TraitsINS4_19SM100_MMA_F8F6F4_SSEJSI_SI_fSF_SG_NS4_17integral_constantINS4_4UMMA5MajorELSQ_0EEESR_NSO_INSP_7ScaleInELSS_0EEEST_EEEEEENS4_6LayoutINS5_IJSC_SC_SC_EEENS5_IJNSA_ILi0EEESY_SY_EEEEENS5_IJNS4_10UnderscoreES11_S11_EEEEENS4_13SM90_TMA_LOADENS4_14ComposedLayoutINS4_7SwizzleILi2ELi4ELi3EEENS4_18smem_ptr_flag_bitsILi8EEENSW_INS5_IJNSA_ILi8EEESF_EEENS5_IJSF_SC_EEEEEEEvNS4_8identityENS4_23SM90_TMA_LOAD_MULTICASTES1E_vS1F_EENS_8epilogue10collective18CollectiveEpilogueINS1I_23Sm100TmaWarpSpecializedILi2ELi2ELi32ELb0ELb0EEEJSH_NS5_IJNSW_ISF_SC_EES1N_EEESI_SJ_SI_SJ_NS1I_6fusion15FusionCallbacksIS1M_NS1P_17LinearCombinationISI_fSI_fLNS_15FloatRoundStyleE2EEESH_S1O_JEEENS4_5SM1004TMEM4LOAD26SM100_TMEM_LOAD_16dp32b32xES14_S1E_NS4_39AutoVectorizingCopyWithAssumedAlignmentILi128EEENS4_14SM90_TMA_STOREES1E_S20_S20_EEEvvEEEEvNT_6ParamsE,"a",@progbits
	.sectionflags	@""
	.align	4
.nv.constant0._ZN7cutlass13device_kernelINS_4gemm6kernel13GemmUniversalIN4cute5tupleIJiiiiEEENS1_10collective13CollectiveMmaINS1_35MainloopSm100TmaUmmaWarpSpecializedILi17ELi2ELi4ENS5_IJNS4_1CILi2EEENSA_ILi1EEESC_EEEEENS5_IJNSA_ILi64EEENSA_ILi128EEESF_EEENS_12float_e5m2_tENS5_IJlSC_lEEESI_SJ_NS4_8TiledMMAINS4_8MMA_AtomIJNS4_10MMA_TraitsINS4_19SM100_MMA_F8F6F4_SSEJSI_SI_fSF_SG_NS4_17integral_constantINS4_4UMMA5MajorELSQ_0EEESR_NSO_INSP_7ScaleInELSS_0EEEST_EEEEEENS4_6LayoutINS5_IJSC_SC_SC_EEENS5_IJNSA_ILi0EEESY_SY_EEEEENS5_IJNS4_10UnderscoreES11_S11_EEEEENS4_13SM90_TMA_LOADENS4_14ComposedLayoutINS4_7SwizzleILi2ELi4ELi3EEENS4_18smem_ptr_flag_bitsILi8EEENSW_INS5_IJNSA_ILi8EEESF_EEENS5_IJSF_SC_EEEEEEEvNS4_8identityENS4_23SM90_TMA_LOAD_MULTICASTES1E_vS1F_EENS_8epilogue10collective18CollectiveEpilogueINS1I_23Sm100TmaWarpSpecializedILi2ELi2ELi32ELb0ELb0EEEJSH_NS5_IJNSW_ISF_SC_EES1N_EEESI_SJ_SI_SJ_NS1I_6fusion15FusionCallbacksIS1M_NS1P_17LinearCombinationISI_fSI_fLNS_15FloatRoundStyleE2EEESH_S1O_JEEENS4_5SM1004TMEM4LOAD26SM100_TMEM_LOAD_16dp32b32xES14_S1E_NS4_39AutoVectorizingCopyWithAssumedAlignmentILi128EEENS4_14SM90_TMA_STOREES1E_S20_S20_EEEvvEEEEvNT_6ParamsE:
	.zero		2944


//--------------------- SYMBOLS --------------------------

	.type		.nv.reservedSmem.offset0,@object
	.size		.nv.reservedSmem.offset0,0x4
	.type		.nv.reservedSmem.cap,@object
	.size		.nv.reservedSmem.cap,0x4
	.type		__assertfail,@function
